//
// Generated by NVIDIA NVVM Compiler
//
// Compiler Build ID: CL-36424714
// Cuda compilation tools, release 13.0, V13.0.88
// Based on NVVM 20.0.0
//

.version 9.0
.target sm_100
.address_size 64

	// .globl	_Z11gemm_kernelPKfS0_Pfiii
// _ZZ17gemm_kernel_sm_v1PKfS0_PfiiiE6a_tile has been demoted
// _ZZ17gemm_kernel_sm_v1PKfS0_PfiiiE6b_tile has been demoted
// _ZZ21gemm_kernel_sm_float4PfS_S_iiiE3s_a has been demoted
// _ZZ21gemm_kernel_sm_float4PfS_S_iiiE3s_b has been demoted

.visible .entry _Z11gemm_kernelPKfS0_Pfiii(
	.param .u64 .ptr .align 1 _Z11gemm_kernelPKfS0_Pfiii_param_0,
	.param .u64 .ptr .align 1 _Z11gemm_kernelPKfS0_Pfiii_param_1,
	.param .u64 .ptr .align 1 _Z11gemm_kernelPKfS0_Pfiii_param_2,
	.param .u32 _Z11gemm_kernelPKfS0_Pfiii_param_3,
	.param .u32 _Z11gemm_kernelPKfS0_Pfiii_param_4,
	.param .u32 _Z11gemm_kernelPKfS0_Pfiii_param_5
)
{
	.reg .pred 	%p<10>;
	.reg .b32 	%r<40>;
	.reg .b32 	%f<68>;
	.reg .b64 	%rd<53>;

	ld.param.u64 	%rd7, [_Z11gemm_kernelPKfS0_Pfiii_param_0];
	ld.param.u64 	%rd8, [_Z11gemm_kernelPKfS0_Pfiii_param_1];
	ld.param.u64 	%rd6, [_Z11gemm_kernelPKfS0_Pfiii_param_2];
	ld.param.u32 	%r18, [_Z11gemm_kernelPKfS0_Pfiii_param_4];
	ld.param.u32 	%r19, [_Z11gemm_kernelPKfS0_Pfiii_param_5];
	cvta.to.global.u64 	%rd1, %rd8;
	cvta.to.global.u64 	%rd2, %rd7;
	mov.u32 	%r20, %ctaid.y;
	mov.u32 	%r21, %ntid.y;
	mov.u32 	%r22, %tid.y;
	mad.lo.s32 	%r1, %r20, %r21, %r22;
	mov.u32 	%r23, %ctaid.x;
	mov.u32 	%r24, %ntid.x;
	mov.u32 	%r25, %tid.x;
	mad.lo.s32 	%r2, %r23, %r24, %r25;
	setp.lt.s32 	%p1, %r18, 1;
	mov.f32 	%f67, 0f00000000;
	@%p1 bra 	$L__BB0_12;
	mul.lo.s32 	%r3, %r18, %r1;
	and.b32  	%r4, %r18, 7;
	setp.lt.u32 	%p2, %r18, 8;
	mov.f32 	%f67, 0f00000000;
	mov.b32 	%r38, 0;
	@%p2 bra 	$L__BB0_4;
	and.b32  	%r38, %r18, 2147483640;
	neg.s32 	%r36, %r38;
	shl.b32 	%r7, %r19, 3;
	mul.wide.u32 	%rd9, %r3, 4;
	add.s64 	%rd10, %rd9, %rd2;
	add.s64 	%rd52, %rd10, 16;
	mov.f32 	%f67, 0f00000000;
	mul.wide.s32 	%rd13, %r19, 4;
	mov.u32 	%r35, %r2;
$L__BB0_3:
	.pragma "nounroll";
	ld.global.f32 	%f17, [%rd52+-16];
	mul.wide.s32 	%rd11, %r35, 4;
	add.s64 	%rd12, %rd1, %rd11;
	ld.global.f32 	%f18, [%rd12];
	fma.rn.f32 	%f19, %f17, %f18, %f67;
	ld.global.f32 	%f20, [%rd52+-12];
	add.s64 	%rd14, %rd12, %rd13;
	ld.global.f32 	%f21, [%rd14];
	fma.rn.f32 	%f22, %f20, %f21, %f19;
	ld.global.f32 	%f23, [%rd52+-8];
	add.s64 	%rd15, %rd14, %rd13;
	ld.global.f32 	%f24, [%rd15];
	fma.rn.f32 	%f25, %f23, %f24, %f22;
	ld.global.f32 	%f26, [%rd52+-4];
	add.s64 	%rd16, %rd15, %rd13;
	ld.global.f32 	%f27, [%rd16];
	fma.rn.f32 	%f28, %f26, %f27, %f25;
	ld.global.f32 	%f29, [%rd52];
	add.s64 	%rd17, %rd16, %rd13;
	ld.global.f32 	%f30, [%rd17];
	fma.rn.f32 	%f31, %f29, %f30, %f28;
	ld.global.f32 	%f32, [%rd52+4];
	add.s64 	%rd18, %rd17, %rd13;
	ld.global.f32 	%f33, [%rd18];
	fma.rn.f32 	%f34, %f32, %f33, %f31;
	ld.global.f32 	%f35, [%rd52+8];
	add.s64 	%rd19, %rd18, %rd13;
	ld.global.f32 	%f36, [%rd19];
	fma.rn.f32 	%f37, %f35, %f36, %f34;
	ld.global.f32 	%f38, [%rd52+12];
	add.s64 	%rd20, %rd19, %rd13;
	ld.global.f32 	%f39, [%rd20];
	fma.rn.f32 	%f67, %f38, %f39, %f37;
	add.s32 	%r36, %r36, 8;
	add.s32 	%r35, %r35, %r7;
	add.s64 	%rd52, %rd52, 32;
	setp.ne.s32 	%p3, %r36, 0;
	@%p3 bra 	$L__BB0_3;
$L__BB0_4:
	setp.eq.s32 	%p4, %r4, 0;
	@%p4 bra 	$L__BB0_12;
	and.b32  	%r13, %r18, 3;
	setp.lt.u32 	%p5, %r4, 4;
	@%p5 bra 	$L__BB0_7;
	add.s32 	%r27, %r38, %r3;
	mul.wide.u32 	%rd21, %r27, 4;
	add.s64 	%rd22, %rd2, %rd21;
	ld.global.f32 	%f41, [%rd22];
	mad.lo.s32 	%r28, %r38, %r19, %r2;
	mul.wide.s32 	%rd23, %r28, 4;
	add.s64 	%rd24, %rd1, %rd23;
	ld.global.f32 	%f42, [%rd24];
	fma.rn.f32 	%f43, %f41, %f42, %f67;
	cvt.u64.u32 	%rd25, %r3;
	cvt.u64.u32 	%rd26, %r38;
	add.s64 	%rd27, %rd26, %rd25;
	shl.b64 	%rd28, %rd27, 2;
	add.s64 	%rd29, %rd2, %rd28;
	ld.global.f32 	%f44, [%rd29+4];
	mul.wide.s32 	%rd30, %r19, 4;
	add.s64 	%rd31, %rd24, %rd30;
	ld.global.f32 	%f45, [%rd31];
	fma.rn.f32 	%f46, %f44, %f45, %f43;
	ld.global.f32 	%f47, [%rd29+8];
	add.s64 	%rd32, %rd31, %rd30;
	ld.global.f32 	%f48, [%rd32];
	fma.rn.f32 	%f49, %f47, %f48, %f46;
	ld.global.f32 	%f50, [%rd29+12];
	add.s64 	%rd33, %rd32, %rd30;
	ld.global.f32 	%f51, [%rd33];
	fma.rn.f32 	%f67, %f50, %f51, %f49;
	add.s32 	%r38, %r38, 4;
$L__BB0_7:
	setp.eq.s32 	%p6, %r13, 0;
	@%p6 bra 	$L__BB0_12;
	setp.eq.s32 	%p7, %r13, 1;
	@%p7 bra 	$L__BB0_10;
	add.s32 	%r29, %r38, %r3;
	mul.wide.u32 	%rd34, %r29, 4;
	add.s64 	%rd35, %rd2, %rd34;
	ld.global.f32 	%f53, [%rd35];
	mad.lo.s32 	%r30, %r38, %r19, %r2;
	mul.wide.s32 	%rd36, %r30, 4;
	add.s64 	%rd37, %rd1, %rd36;
	ld.global.f32 	%f54, [%rd37];
	fma.rn.f32 	%f55, %f53, %f54, %f67;
	cvt.u64.u32 	%rd38, %r3;
	cvt.u64.u32 	%rd39, %r38;
	add.s64 	%rd40, %rd39, %rd38;
	shl.b64 	%rd41, %rd40, 2;
	add.s64 	%rd42, %rd2, %rd41;
	ld.global.f32 	%f56, [%rd42+4];
	mul.wide.s32 	%rd43, %r19, 4;
	add.s64 	%rd44, %rd37, %rd43;
	ld.global.f32 	%f57, [%rd44];
	fma.rn.f32 	%f67, %f56, %f57, %f55;
	add.s32 	%r38, %r38, 2;
$L__BB0_10:
	and.b32  	%r31, %r18, 1;
	setp.eq.b32 	%p8, %r31, 1;
	not.pred 	%p9, %p8;
	@%p9 bra 	$L__BB0_12;
	add.s32 	%r32, %r38, %r3;
	mul.wide.u32 	%rd45, %r32, 4;
	add.s64 	%rd46, %rd2, %rd45;
	ld.global.f32 	%f58, [%rd46];
	mad.lo.s32 	%r33, %r38, %r19, %r2;
	mul.wide.s32 	%rd47, %r33, 4;
	add.s64 	%rd48, %rd1, %rd47;
	ld.global.f32 	%f59, [%rd48];
	fma.rn.f32 	%f67, %f58, %f59, %f67;
$L__BB0_12:
	cvta.to.global.u64 	%rd49, %rd6;
	mad.lo.s32 	%r34, %r19, %r1, %r2;
	mul.wide.s32 	%rd50, %r34, 4;
	add.s64 	%rd51, %rd49, %rd50;
	st.global.f32 	[%rd51], %f67;
	ret;

}
	// .globl	_Z17gemm_kernel_sm_v1PKfS0_Pfiii
.visible .entry _Z17gemm_kernel_sm_v1PKfS0_Pfiii(
	.param .u64 .ptr .align 1 _Z17gemm_kernel_sm_v1PKfS0_Pfiii_param_0,
	.param .u64 .ptr .align 1 _Z17gemm_kernel_sm_v1PKfS0_Pfiii_param_1,
	.param .u64 .ptr .align 1 _Z17gemm_kernel_sm_v1PKfS0_Pfiii_param_2,
	.param .u32 _Z17gemm_kernel_sm_v1PKfS0_Pfiii_param_3,
	.param .u32 _Z17gemm_kernel_sm_v1PKfS0_Pfiii_param_4,
	.param .u32 _Z17gemm_kernel_sm_v1PKfS0_Pfiii_param_5
)
{
	.reg .pred 	%p<26>;
	.reg .b32 	%r<66>;
	.reg .b32 	%f<181>;
	.reg .b64 	%rd<29>;
	// demoted variable
	.shared .align 4 .b8 _ZZ17gemm_kernel_sm_v1PKfS0_PfiiiE6a_tile[1024];
	// demoted variable
	.shared .align 4 .b8 _ZZ17gemm_kernel_sm_v1PKfS0_PfiiiE6b_tile[1024];
	ld.param.u64 	%rd7, [_Z17gemm_kernel_sm_v1PKfS0_Pfiii_param_0];
	ld.param.u64 	%rd8, [_Z17gemm_kernel_sm_v1PKfS0_Pfiii_param_1];
	ld.param.u32 	%r34, [_Z17gemm_kernel_sm_v1PKfS0_Pfiii_param_3];
	ld.param.u32 	%r35, [_Z17gemm_kernel_sm_v1PKfS0_Pfiii_param_4];
	ld.param.u32 	%r36, [_Z17gemm_kernel_sm_v1PKfS0_Pfiii_param_5];
	cvta.to.global.u64 	%rd1, %rd8;
	cvta.to.global.u64 	%rd2, %rd7;
	mov.u32 	%r37, %ctaid.y;
	mov.u32 	%r38, %ntid.y;
	mov.u32 	%r1, %tid.y;
	mad.lo.s32 	%r2, %r37, %r38, %r1;
	mov.u32 	%r39, %ctaid.x;
	mov.u32 	%r40, %ntid.x;
	mov.u32 	%r3, %tid.x;
	mad.lo.s32 	%r4, %r39, %r40, %r3;
	setp.lt.s32 	%p1, %r35, 1;
	mov.f32 	%f180, 0f00000000;
	@%p1 bra 	$L__BB1_19;
	shl.b32 	%r42, %r1, 6;
	mov.u32 	%r43, _ZZ17gemm_kernel_sm_v1PKfS0_PfiiiE6a_tile;
	add.s32 	%r5, %r43, %r42;
	shl.b32 	%r44, %r3, 2;
	add.s32 	%r6, %r5, %r44;
	mul.lo.s32 	%r7, %r35, %r2;
	mov.u32 	%r45, _ZZ17gemm_kernel_sm_v1PKfS0_PfiiiE6b_tile;
	add.s32 	%r9, %r45, %r44;
	add.s32 	%r8, %r9, %r42;
	add.s32 	%r10, %r35, -1;
	setp.lt.u32 	%p2, %r35, 17;
	mov.f32 	%f180, 0f00000000;
	mov.b32 	%r65, 0;
	@%p2 bra 	$L__BB1_13;
	shr.u32 	%r47, %r10, 4;
	add.s32 	%r48, %r47, 1;
	cvt.u64.u32 	%rd9, %r3;
	cvt.u64.u32 	%rd10, %r7;
	add.s64 	%rd11, %rd9, %rd10;
	shl.b64 	%rd12, %rd11, 2;
	add.s64 	%rd13, %rd12, %rd2;
	add.s64 	%rd28, %rd13, 64;
	add.s32 	%r49, %r1, 16;
	mad.lo.s32 	%r62, %r36, %r49, %r4;
	shl.b32 	%r12, %r36, 5;
	mad.lo.s32 	%r61, %r1, %r36, %r4;
	add.s32 	%r59, %r3, %r7;
	and.b32  	%r50, %r48, 536870910;
	neg.s32 	%r58, %r50;
	mov.f32 	%f180, 0f00000000;
	mov.b32 	%r64, 16;
	mov.u32 	%r60, %r3;
	mov.u32 	%r63, %r1;
$L__BB1_3:
	setp.ge.s32 	%p3, %r2, %r34;
	setp.ge.s32 	%p4, %r60, %r35;
	mov.f32 	%f172, 0f00000000;
	or.pred  	%p5, %p3, %p4;
	@%p5 bra 	$L__BB1_5;
	mul.wide.u32 	%rd14, %r59, 4;
	add.s64 	%rd15, %rd2, %rd14;
	ld.global.f32 	%f172, [%rd15];
$L__BB1_5:
	setp.ge.s32 	%p6, %r4, %r36;
	st.shared.f32 	[%r6], %f172;
	setp.ge.s32 	%p7, %r63, %r35;
	mov.f32 	%f173, 0f00000000;
	or.pred  	%p8, %p6, %p7;
	@%p8 bra 	$L__BB1_7;
	mul.wide.s32 	%rd16, %r61, 4;
	add.s64 	%rd17, %rd1, %rd16;
	ld.global.f32 	%f173, [%rd17];
$L__BB1_7:
	st.shared.f32 	[%r8], %f173;
	bar.sync 	0;
	ld.shared.f32 	%f27, [%r5];
	ld.shared.f32 	%f28, [%r9];
	fma.rn.f32 	%f29, %f27, %f28, %f180;
	ld.shared.f32 	%f30, [%r5+4];
	ld.shared.f32 	%f31, [%r9+64];
	fma.rn.f32 	%f32, %f30, %f31, %f29;
	ld.shared.f32 	%f33, [%r5+8];
	ld.shared.f32 	%f34, [%r9+128];
	fma.rn.f32 	%f35, %f33, %f34, %f32;
	ld.shared.f32 	%f36, [%r5+12];
	ld.shared.f32 	%f37, [%r9+192];
	fma.rn.f32 	%f38, %f36, %f37, %f35;
	ld.shared.f32 	%f39, [%r5+16];
	ld.shared.f32 	%f40, [%r9+256];
	fma.rn.f32 	%f41, %f39, %f40, %f38;
	ld.shared.f32 	%f42, [%r5+20];
	ld.shared.f32 	%f43, [%r9+320];
	fma.rn.f32 	%f44, %f42, %f43, %f41;
	ld.shared.f32 	%f45, [%r5+24];
	ld.shared.f32 	%f46, [%r9+384];
	fma.rn.f32 	%f47, %f45, %f46, %f44;
	ld.shared.f32 	%f48, [%r5+28];
	ld.shared.f32 	%f49, [%r9+448];
	fma.rn.f32 	%f50, %f48, %f49, %f47;
	ld.shared.f32 	%f51, [%r5+32];
	ld.shared.f32 	%f52, [%r9+512];
	fma.rn.f32 	%f53, %f51, %f52, %f50;
	ld.shared.f32 	%f54, [%r5+36];
	ld.shared.f32 	%f55, [%r9+576];
	fma.rn.f32 	%f56, %f54, %f55, %f53;
	ld.shared.f32 	%f57, [%r5+40];
	ld.shared.f32 	%f58, [%r9+640];
	fma.rn.f32 	%f59, %f57, %f58, %f56;
	ld.shared.f32 	%f60, [%r5+44];
	ld.shared.f32 	%f61, [%r9+704];
	fma.rn.f32 	%f62, %f60, %f61, %f59;
	ld.shared.f32 	%f63, [%r5+48];
	ld.shared.f32 	%f64, [%r9+768];
	fma.rn.f32 	%f65, %f63, %f64, %f62;
	ld.shared.f32 	%f66, [%r5+52];
	ld.shared.f32 	%f67, [%r9+832];
	fma.rn.f32 	%f68, %f66, %f67, %f65;
	ld.shared.f32 	%f69, [%r5+56];
	ld.shared.f32 	%f70, [%r9+896];
	fma.rn.f32 	%f71, %f69, %f70, %f68;
	ld.shared.f32 	%f72, [%r5+60];
	ld.shared.f32 	%f73, [%r9+960];
	fma.rn.f32 	%f6, %f72, %f73, %f71;
	bar.sync 	0;
	add.s32 	%r51, %r60, 16;
	setp.ge.s32 	%p10, %r51, %r35;
	mov.f32 	%f174, 0f00000000;
	or.pred  	%p11, %p3, %p10;
	@%p11 bra 	$L__BB1_9;
	ld.global.f32 	%f174, [%rd28];
$L__BB1_9:
	st.shared.f32 	[%r6], %f174;
	add.s32 	%r52, %r63, 16;
	setp.ge.s32 	%p13, %r52, %r35;
	mov.f32 	%f175, 0f00000000;
	or.pred  	%p14, %p6, %p13;
	@%p14 bra 	$L__BB1_11;
	mul.wide.s32 	%rd18, %r62, 4;
	add.s64 	%rd19, %rd1, %rd18;
	ld.global.f32 	%f175, [%rd19];
$L__BB1_11:
	st.shared.f32 	[%r8], %f175;
	bar.sync 	0;
	ld.shared.f32 	%f75, [%r5];
	ld.shared.f32 	%f76, [%r9];
	fma.rn.f32 	%f77, %f75, %f76, %f6;
	ld.shared.f32 	%f78, [%r5+4];
	ld.shared.f32 	%f79, [%r9+64];
	fma.rn.f32 	%f80, %f78, %f79, %f77;
	ld.shared.f32 	%f81, [%r5+8];
	ld.shared.f32 	%f82, [%r9+128];
	fma.rn.f32 	%f83, %f81, %f82, %f80;
	ld.shared.f32 	%f84, [%r5+12];
	ld.shared.f32 	%f85, [%r9+192];
	fma.rn.f32 	%f86, %f84, %f85, %f83;
	ld.shared.f32 	%f87, [%r5+16];
	ld.shared.f32 	%f88, [%r9+256];
	fma.rn.f32 	%f89, %f87, %f88, %f86;
	ld.shared.f32 	%f90, [%r5+20];
	ld.shared.f32 	%f91, [%r9+320];
	fma.rn.f32 	%f92, %f90, %f91, %f89;
	ld.shared.f32 	%f93, [%r5+24];
	ld.shared.f32 	%f94, [%r9+384];
	fma.rn.f32 	%f95, %f93, %f94, %f92;
	ld.shared.f32 	%f96, [%r5+28];
	ld.shared.f32 	%f97, [%r9+448];
	fma.rn.f32 	%f98, %f96, %f97, %f95;
	ld.shared.f32 	%f99, [%r5+32];
	ld.shared.f32 	%f100, [%r9+512];
	fma.rn.f32 	%f101, %f99, %f100, %f98;
	ld.shared.f32 	%f102, [%r5+36];
	ld.shared.f32 	%f103, [%r9+576];
	fma.rn.f32 	%f104, %f102, %f103, %f101;
	ld.shared.f32 	%f105, [%r5+40];
	ld.shared.f32 	%f106, [%r9+640];
	fma.rn.f32 	%f107, %f105, %f106, %f104;
	ld.shared.f32 	%f108, [%r5+44];
	ld.shared.f32 	%f109, [%r9+704];
	fma.rn.f32 	%f110, %f108, %f109, %f107;
	ld.shared.f32 	%f111, [%r5+48];
	ld.shared.f32 	%f112, [%r9+768];
	fma.rn.f32 	%f113, %f111, %f112, %f110;
	ld.shared.f32 	%f114, [%r5+52];
	ld.shared.f32 	%f115, [%r9+832];
	fma.rn.f32 	%f116, %f114, %f115, %f113;
	ld.shared.f32 	%f117, [%r5+56];
	ld.shared.f32 	%f118, [%r9+896];
	fma.rn.f32 	%f119, %f117, %f118, %f116;
	ld.shared.f32 	%f120, [%r5+60];
	ld.shared.f32 	%f121, [%r9+960];
	fma.rn.f32 	%f180, %f120, %f121, %f119;
	bar.sync 	0;
	add.s32 	%r64, %r64, 32;
	add.s64 	%rd28, %rd28, 128;
	add.s32 	%r63, %r63, 32;
	add.s32 	%r62, %r62, %r12;
	add.s32 	%r61, %r61, %r12;
	add.s32 	%r60, %r60, 32;
	add.s32 	%r59, %r59, 32;
	add.s32 	%r58, %r58, 2;
	setp.ne.s32 	%p15, %r58, 0;
	@%p15 bra 	$L__BB1_3;
	add.s32 	%r65, %r64, -16;
$L__BB1_13:
	and.b32  	%r53, %r10, 16;
	setp.ne.s32 	%p16, %r53, 0;
	@%p16 bra 	$L__BB1_19;
	setp.ge.s32 	%p17, %r2, %r34;
	add.s32 	%r32, %r65, %r3;
	setp.ge.s32 	%p18, %r32, %r35;
	mov.f32 	%f178, 0f00000000;
	or.pred  	%p19, %p17, %p18;
	@%p19 bra 	$L__BB1_16;
	add.s32 	%r55, %r32, %r7;
	mul.wide.u32 	%rd20, %r55, 4;
	add.s64 	%rd21, %rd2, %rd20;
	ld.global.f32 	%f178, [%rd21];
$L__BB1_16:
	setp.ge.s32 	%p20, %r4, %r36;
	st.shared.f32 	[%r6], %f178;
	add.s32 	%r33, %r65, %r1;
	setp.ge.s32 	%p21, %r33, %r35;
	mov.f32 	%f179, 0f00000000;
	or.pred  	%p22, %p20, %p21;
	@%p22 bra 	$L__BB1_18;
	mad.lo.s32 	%r56, %r33, %r36, %r4;
	mul.wide.s32 	%rd22, %r56, 4;
	add.s64 	%rd23, %rd1, %rd22;
	ld.global.f32 	%f179, [%rd23];
$L__BB1_18:
	st.shared.f32 	[%r8], %f179;
	bar.sync 	0;
	ld.shared.f32 	%f124, [%r5];
	ld.shared.f32 	%f125, [%r9];
	fma.rn.f32 	%f126, %f124, %f125, %f180;
	ld.shared.f32 	%f127, [%r5+4];
	ld.shared.f32 	%f128, [%r9+64];
	fma.rn.f32 	%f129, %f127, %f128, %f126;
	ld.shared.f32 	%f130, [%r5+8];
	ld.shared.f32 	%f131, [%r9+128];
	fma.rn.f32 	%f132, %f130, %f131, %f129;
	ld.shared.f32 	%f133, [%r5+12];
	ld.shared.f32 	%f134, [%r9+192];
	fma.rn.f32 	%f135, %f133, %f134, %f132;
	ld.shared.f32 	%f136, [%r5+16];
	ld.shared.f32 	%f137, [%r9+256];
	fma.rn.f32 	%f138, %f136, %f137, %f135;
	ld.shared.f32 	%f139, [%r5+20];
	ld.shared.f32 	%f140, [%r9+320];
	fma.rn.f32 	%f141, %f139, %f140, %f138;
	ld.shared.f32 	%f142, [%r5+24];
	ld.shared.f32 	%f143, [%r9+384];
	fma.rn.f32 	%f144, %f142, %f143, %f141;
	ld.shared.f32 	%f145, [%r5+28];
	ld.shared.f32 	%f146, [%r9+448];
	fma.rn.f32 	%f147, %f145, %f146, %f144;
	ld.shared.f32 	%f148, [%r5+32];
	ld.shared.f32 	%f149, [%r9+512];
	fma.rn.f32 	%f150, %f148, %f149, %f147;
	ld.shared.f32 	%f151, [%r5+36];
	ld.shared.f32 	%f152, [%r9+576];
	fma.rn.f32 	%f153, %f151, %f152, %f150;
	ld.shared.f32 	%f154, [%r5+40];
	ld.shared.f32 	%f155, [%r9+640];
	fma.rn.f32 	%f156, %f154, %f155, %f153;
	ld.shared.f32 	%f157, [%r5+44];
	ld.shared.f32 	%f158, [%r9+704];
	fma.rn.f32 	%f159, %f157, %f158, %f156;
	ld.shared.f32 	%f160, [%r5+48];
	ld.shared.f32 	%f161, [%r9+768];
	fma.rn.f32 	%f162, %f160, %f161, %f159;
	ld.shared.f32 	%f163, [%r5+52];
	ld.shared.f32 	%f164, [%r9+832];
	fma.rn.f32 	%f165, %f163, %f164, %f162;
	ld.shared.f32 	%f166, [%r5+56];
	ld.shared.f32 	%f167, [%r9+896];
	fma.rn.f32 	%f168, %f166, %f167, %f165;
	ld.shared.f32 	%f169, [%r5+60];
	ld.shared.f32 	%f170, [%r9+960];
	fma.rn.f32 	%f180, %f169, %f170, %f168;
	bar.sync 	0;
$L__BB1_19:
	setp.ge.s32 	%p23, %r2, %r34;
	setp.ge.s32 	%p24, %r4, %r36;
	or.pred  	%p25, %p23, %p24;
	@%p25 bra 	$L__BB1_21;
	ld.param.u64 	%rd27, [_Z17gemm_kernel_sm_v1PKfS0_Pfiii_param_2];
	mad.lo.s32 	%r57, %r36, %r2, %r4;
	cvta.to.global.u64 	%rd24, %rd27;
	mul.wide.s32 	%rd25, %r57, 4;
	add.s64 	%rd26, %rd24, %rd25;
	st.global.f32 	[%rd26], %f180;
$L__BB1_21:
	ret;

}
	// .globl	_Z21gemm_kernel_sm_float4PfS_S_iii
.visible .entry _Z21gemm_kernel_sm_float4PfS_S_iii(
	.param .u64 .ptr .align 1 _Z21gemm_kernel_sm_float4PfS_S_iii_param_0,
	.param .u64 .ptr .align 1 _Z21gemm_kernel_sm_float4PfS_S_iii_param_1,
	.param .u64 .ptr .align 1 _Z21gemm_kernel_sm_float4PfS_S_iii_param_2,
	.param .u32 _Z21gemm_kernel_sm_float4PfS_S_iii_param_3,
	.param .u32 _Z21gemm_kernel_sm_float4PfS_S_iii_param_4,
	.param .u32 _Z21gemm_kernel_sm_float4PfS_S_iii_param_5
)
{
	.reg .pred 	%p<3>;
	.reg .b32 	%r<66>;
	.reg .b32 	%f<907>;
	.reg .b64 	%rd<24>;
	// demoted variable
	.shared .align 4 .b8 _ZZ21gemm_kernel_sm_float4PfS_S_iiiE3s_a[4096];
	// demoted variable
	.shared .align 4 .b8 _ZZ21gemm_kernel_sm_float4PfS_S_iiiE3s_b[4096];
	ld.param.u32 	%r16, [_Z21gemm_kernel_sm_float4PfS_S_iii_param_4];
	mov.u32 	%r18, %ctaid.x;
	mov.u32 	%r19, %ctaid.y;
	mov.u32 	%r1, %tid.x;
	mov.u32 	%r2, %tid.y;
	shl.b32 	%r3, %r19, 7;
	shl.b32 	%r4, %r18, 7;
	setp.lt.s32 	%p1, %r16, 1;
	mov.f32 	%f843, 0f00000000;
	mov.f32 	%f844, %f843;
	mov.f32 	%f845, %f843;
	mov.f32 	%f846, %f843;
	mov.f32 	%f847, %f843;
	mov.f32 	%f848, %f843;
	mov.f32 	%f849, %f843;
	mov.f32 	%f850, %f843;
	mov.f32 	%f851, %f843;
	mov.f32 	%f852, %f843;
	mov.f32 	%f853, %f843;
	mov.f32 	%f854, %f843;
	mov.f32 	%f855, %f843;
	mov.f32 	%f856, %f843;
	mov.f32 	%f857, %f843;
	mov.f32 	%f858, %f843;
	mov.f32 	%f859, %f843;
	mov.f32 	%f860, %f843;
	mov.f32 	%f861, %f843;
	mov.f32 	%f862, %f843;
	mov.f32 	%f863, %f843;
	mov.f32 	%f864, %f843;
	mov.f32 	%f865, %f843;
	mov.f32 	%f866, %f843;
	mov.f32 	%f867, %f843;
	mov.f32 	%f868, %f843;
	mov.f32 	%f869, %f843;
	mov.f32 	%f870, %f843;
	mov.f32 	%f871, %f843;
	mov.f32 	%f872, %f843;
	mov.f32 	%f873, %f843;
	mov.f32 	%f874, %f843;
	mov.f32 	%f875, %f843;
	mov.f32 	%f876, %f843;
	mov.f32 	%f877, %f843;
	mov.f32 	%f878, %f843;
	mov.f32 	%f879, %f843;
	mov.f32 	%f880, %f843;
	mov.f32 	%f881, %f843;
	mov.f32 	%f882, %f843;
	mov.f32 	%f883, %f843;
	mov.f32 	%f884, %f843;
	mov.f32 	%f885, %f843;
	mov.f32 	%f886, %f843;
	mov.f32 	%f887, %f843;
	mov.f32 	%f888, %f843;
	mov.f32 	%f889, %f843;
	mov.f32 	%f890, %f843;
	mov.f32 	%f891, %f843;
	mov.f32 	%f892, %f843;
	mov.f32 	%f893, %f843;
	mov.f32 	%f894, %f843;
	mov.f32 	%f895, %f843;
	mov.f32 	%f896, %f843;
	mov.f32 	%f897, %f843;
	mov.f32 	%f898, %f843;
	mov.f32 	%f899, %f843;
	mov.f32 	%f900, %f843;
	mov.f32 	%f901, %f843;
	mov.f32 	%f902, %f843;
	mov.f32 	%f903, %f843;
	mov.f32 	%f904, %f843;
	mov.f32 	%f905, %f843;
	mov.f32 	%f906, %f843;
	@%p1 bra 	$L__BB2_3;
	ld.param.u32 	%r60, [_Z21gemm_kernel_sm_float4PfS_S_iii_param_4];
	mov.u32 	%r20, %ntid.x;
	mad.lo.s32 	%r21, %r2, %r20, %r1;
	shr.u32 	%r22, %r21, 1;
	shl.b32 	%r23, %r21, 2;
	shr.u32 	%r24, %r21, 5;
	and.b32  	%r25, %r23, 124;
	add.s32 	%r26, %r60, 7;
	shr.u32 	%r27, %r26, 3;
	and.b32  	%r28, %r23, 4;
	add.s32 	%r29, %r3, %r22;
	shl.b32 	%r30, %r22, 5;
	mov.u32 	%r31, _ZZ21gemm_kernel_sm_float4PfS_S_iiiE3s_a;
	add.s32 	%r32, %r31, %r30;
	shl.b32 	%r33, %r21, 4;
	and.b32  	%r34, %r33, 16;
	add.s32 	%r5, %r32, %r34;
	shl.b32 	%r35, %r24, 9;
	mov.u32 	%r36, _ZZ21gemm_kernel_sm_float4PfS_S_iiiE3s_b;
	add.s32 	%r37, %r36, %r35;
	and.b32  	%r38, %r33, 496;
	add.s32 	%r6, %r37, %r38;
	neg.s32 	%r65, %r27;
	mad.lo.s32 	%r64, %r60, %r29, %r28;
	mad.lo.s32 	%r39, %r60, %r24, %r4;
	add.s32 	%r63, %r39, %r25;
	mov.f32 	%f843, 0f00000000;
$L__BB2_2:
	ld.param.u32 	%r61, [_Z21gemm_kernel_sm_float4PfS_S_iii_param_4];
	ld.param.u64 	%rd22, [_Z21gemm_kernel_sm_float4PfS_S_iii_param_1];
	ld.param.u64 	%rd21, [_Z21gemm_kernel_sm_float4PfS_S_iii_param_0];
	mul.wide.s32 	%rd4, %r64, 4;
	cvta.to.global.u64 	%rd5, %rd21;
	add.s64 	%rd6, %rd5, %rd4;
	ld.global.v4.f32 	{%f195, %f196, %f197, %f198}, [%rd6];
	st.shared.v4.f32 	[%r5], {%f195, %f196, %f197, %f198};
	cvta.to.global.u64 	%rd7, %rd22;
	mul.wide.u32 	%rd8, %r63, 4;
	add.s64 	%rd9, %rd7, %rd8;
	ld.global.v4.f32 	{%f199, %f200, %f201, %f202}, [%rd9];
	st.shared.v4.f32 	[%r6], {%f199, %f200, %f201, %f202};
	bar.sync 	0;
	mov.u32 	%r40, %tid.y;
	shl.b32 	%r41, %r40, 8;
	mov.u32 	%r42, _ZZ21gemm_kernel_sm_float4PfS_S_iiiE3s_a;
	add.s32 	%r43, %r42, %r41;
	ld.shared.f32 	%f203, [%r43];
	mov.u32 	%r44, %tid.x;
	shl.b32 	%r45, %r44, 5;
	mov.u32 	%r46, _ZZ21gemm_kernel_sm_float4PfS_S_iiiE3s_b;
	add.s32 	%r47, %r46, %r45;
	ld.shared.f32 	%f204, [%r47];
	fma.rn.f32 	%f205, %f203, %f204, %f906;
	ld.shared.f32 	%f206, [%r47+4];
	fma.rn.f32 	%f207, %f203, %f206, %f905;
	ld.shared.f32 	%f208, [%r47+8];
	fma.rn.f32 	%f209, %f203, %f208, %f904;
	ld.shared.f32 	%f210, [%r47+12];
	fma.rn.f32 	%f211, %f203, %f210, %f903;
	ld.shared.f32 	%f212, [%r47+16];
	fma.rn.f32 	%f213, %f203, %f212, %f902;
	ld.shared.f32 	%f214, [%r47+20];
	fma.rn.f32 	%f215, %f203, %f214, %f901;
	ld.shared.f32 	%f216, [%r47+24];
	fma.rn.f32 	%f217, %f203, %f216, %f900;
	ld.shared.f32 	%f218, [%r47+28];
	fma.rn.f32 	%f219, %f203, %f218, %f899;
	ld.shared.f32 	%f220, [%r43+32];
	fma.rn.f32 	%f221, %f220, %f204, %f898;
	fma.rn.f32 	%f222, %f220, %f206, %f897;
	fma.rn.f32 	%f223, %f220, %f208, %f896;
	fma.rn.f32 	%f224, %f220, %f210, %f895;
	fma.rn.f32 	%f225, %f220, %f212, %f894;
	fma.rn.f32 	%f226, %f220, %f214, %f893;
	fma.rn.f32 	%f227, %f220, %f216, %f892;
	fma.rn.f32 	%f228, %f220, %f218, %f891;
	ld.shared.f32 	%f229, [%r43+64];
	fma.rn.f32 	%f230, %f229, %f204, %f890;
	fma.rn.f32 	%f231, %f229, %f206, %f889;
	fma.rn.f32 	%f232, %f229, %f208, %f888;
	fma.rn.f32 	%f233, %f229, %f210, %f887;
	fma.rn.f32 	%f234, %f229, %f212, %f886;
	fma.rn.f32 	%f235, %f229, %f214, %f885;
	fma.rn.f32 	%f236, %f229, %f216, %f884;
	fma.rn.f32 	%f237, %f229, %f218, %f883;
	ld.shared.f32 	%f238, [%r43+96];
	fma.rn.f32 	%f239, %f238, %f204, %f882;
	fma.rn.f32 	%f240, %f238, %f206, %f881;
	fma.rn.f32 	%f241, %f238, %f208, %f880;
	fma.rn.f32 	%f242, %f238, %f210, %f879;
	fma.rn.f32 	%f243, %f238, %f212, %f878;
	fma.rn.f32 	%f244, %f238, %f214, %f877;
	fma.rn.f32 	%f245, %f238, %f216, %f876;
	fma.rn.f32 	%f246, %f238, %f218, %f875;
	ld.shared.f32 	%f247, [%r43+128];
	fma.rn.f32 	%f248, %f247, %f204, %f874;
	fma.rn.f32 	%f249, %f247, %f206, %f873;
	fma.rn.f32 	%f250, %f247, %f208, %f872;
	fma.rn.f32 	%f251, %f247, %f210, %f871;
	fma.rn.f32 	%f252, %f247, %f212, %f870;
	fma.rn.f32 	%f253, %f247, %f214, %f869;
	fma.rn.f32 	%f254, %f247, %f216, %f868;
	fma.rn.f32 	%f255, %f247, %f218, %f867;
	ld.shared.f32 	%f256, [%r43+160];
	fma.rn.f32 	%f257, %f256, %f204, %f866;
	fma.rn.f32 	%f258, %f256, %f206, %f865;
	fma.rn.f32 	%f259, %f256, %f208, %f864;
	fma.rn.f32 	%f260, %f256, %f210, %f863;
	fma.rn.f32 	%f261, %f256, %f212, %f862;
	fma.rn.f32 	%f262, %f256, %f214, %f861;
	fma.rn.f32 	%f263, %f256, %f216, %f860;
	fma.rn.f32 	%f264, %f256, %f218, %f859;
	ld.shared.f32 	%f265, [%r43+192];
	fma.rn.f32 	%f266, %f265, %f204, %f858;
	fma.rn.f32 	%f267, %f265, %f206, %f857;
	fma.rn.f32 	%f268, %f265, %f208, %f856;
	fma.rn.f32 	%f269, %f265, %f210, %f855;
	fma.rn.f32 	%f270, %f265, %f212, %f854;
	fma.rn.f32 	%f271, %f265, %f214, %f853;
	fma.rn.f32 	%f272, %f265, %f216, %f852;
	fma.rn.f32 	%f273, %f265, %f218, %f851;
	ld.shared.f32 	%f274, [%r43+224];
	fma.rn.f32 	%f275, %f274, %f204, %f850;
	fma.rn.f32 	%f276, %f274, %f206, %f849;
	fma.rn.f32 	%f277, %f274, %f208, %f848;
	fma.rn.f32 	%f278, %f274, %f210, %f847;
	fma.rn.f32 	%f279, %f274, %f212, %f846;
	fma.rn.f32 	%f280, %f274, %f214, %f845;
	fma.rn.f32 	%f281, %f274, %f216, %f844;
	fma.rn.f32 	%f282, %f274, %f218, %f843;
	ld.shared.f32 	%f283, [%r43+4];
	ld.shared.f32 	%f284, [%r47+512];
	fma.rn.f32 	%f285, %f283, %f284, %f205;
	ld.shared.f32 	%f286, [%r47+516];
	fma.rn.f32 	%f287, %f283, %f286, %f207;
	ld.shared.f32 	%f288, [%r47+520];
	fma.rn.f32 	%f289, %f283, %f288, %f209;
	ld.shared.f32 	%f290, [%r47+524];
	fma.rn.f32 	%f291, %f283, %f290, %f211;
	ld.shared.f32 	%f292, [%r47+528];
	fma.rn.f32 	%f293, %f283, %f292, %f213;
	ld.shared.f32 	%f294, [%r47+532];
	fma.rn.f32 	%f295, %f283, %f294, %f215;
	ld.shared.f32 	%f296, [%r47+536];
	fma.rn.f32 	%f297, %f283, %f296, %f217;
	ld.shared.f32 	%f298, [%r47+540];
	fma.rn.f32 	%f299, %f283, %f298, %f219;
	ld.shared.f32 	%f300, [%r43+36];
	fma.rn.f32 	%f301, %f300, %f284, %f221;
	fma.rn.f32 	%f302, %f300, %f286, %f222;
	fma.rn.f32 	%f303, %f300, %f288, %f223;
	fma.rn.f32 	%f304, %f300, %f290, %f224;
	fma.rn.f32 	%f305, %f300, %f292, %f225;
	fma.rn.f32 	%f306, %f300, %f294, %f226;
	fma.rn.f32 	%f307, %f300, %f296, %f227;
	fma.rn.f32 	%f308, %f300, %f298, %f228;
	ld.shared.f32 	%f309, [%r43+68];
	fma.rn.f32 	%f310, %f309, %f284, %f230;
	fma.rn.f32 	%f311, %f309, %f286, %f231;
	fma.rn.f32 	%f312, %f309, %f288, %f232;
	fma.rn.f32 	%f313, %f309, %f290, %f233;
	fma.rn.f32 	%f314, %f309, %f292, %f234;
	fma.rn.f32 	%f315, %f309, %f294, %f235;
	fma.rn.f32 	%f316, %f309, %f296, %f236;
	fma.rn.f32 	%f317, %f309, %f298, %f237;
	ld.shared.f32 	%f318, [%r43+100];
	fma.rn.f32 	%f319, %f318, %f284, %f239;
	fma.rn.f32 	%f320, %f318, %f286, %f240;
	fma.rn.f32 	%f321, %f318, %f288, %f241;
	fma.rn.f32 	%f322, %f318, %f290, %f242;
	fma.rn.f32 	%f323, %f318, %f292, %f243;
	fma.rn.f32 	%f324, %f318, %f294, %f244;
	fma.rn.f32 	%f325, %f318, %f296, %f245;
	fma.rn.f32 	%f326, %f318, %f298, %f246;
	ld.shared.f32 	%f327, [%r43+132];
	fma.rn.f32 	%f328, %f327, %f284, %f248;
	fma.rn.f32 	%f329, %f327, %f286, %f249;
	fma.rn.f32 	%f330, %f327, %f288, %f250;
	fma.rn.f32 	%f331, %f327, %f290, %f251;
	fma.rn.f32 	%f332, %f327, %f292, %f252;
	fma.rn.f32 	%f333, %f327, %f294, %f253;
	fma.rn.f32 	%f334, %f327, %f296, %f254;
	fma.rn.f32 	%f335, %f327, %f298, %f255;
	ld.shared.f32 	%f336, [%r43+164];
	fma.rn.f32 	%f337, %f336, %f284, %f257;
	fma.rn.f32 	%f338, %f336, %f286, %f258;
	fma.rn.f32 	%f339, %f336, %f288, %f259;
	fma.rn.f32 	%f340, %f336, %f290, %f260;
	fma.rn.f32 	%f341, %f336, %f292, %f261;
	fma.rn.f32 	%f342, %f336, %f294, %f262;
	fma.rn.f32 	%f343, %f336, %f296, %f263;
	fma.rn.f32 	%f344, %f336, %f298, %f264;
	ld.shared.f32 	%f345, [%r43+196];
	fma.rn.f32 	%f346, %f345, %f284, %f266;
	fma.rn.f32 	%f347, %f345, %f286, %f267;
	fma.rn.f32 	%f348, %f345, %f288, %f268;
	fma.rn.f32 	%f349, %f345, %f290, %f269;
	fma.rn.f32 	%f350, %f345, %f292, %f270;
	fma.rn.f32 	%f351, %f345, %f294, %f271;
	fma.rn.f32 	%f352, %f345, %f296, %f272;
	fma.rn.f32 	%f353, %f345, %f298, %f273;
	ld.shared.f32 	%f354, [%r43+228];
	fma.rn.f32 	%f355, %f354, %f284, %f275;
	fma.rn.f32 	%f356, %f354, %f286, %f276;
	fma.rn.f32 	%f357, %f354, %f288, %f277;
	fma.rn.f32 	%f358, %f354, %f290, %f278;
	fma.rn.f32 	%f359, %f354, %f292, %f279;
	fma.rn.f32 	%f360, %f354, %f294, %f280;
	fma.rn.f32 	%f361, %f354, %f296, %f281;
	fma.rn.f32 	%f362, %f354, %f298, %f282;
	ld.shared.f32 	%f363, [%r43+8];
	ld.shared.f32 	%f364, [%r47+1024];
	fma.rn.f32 	%f365, %f363, %f364, %f285;
	ld.shared.f32 	%f366, [%r47+1028];
	fma.rn.f32 	%f367, %f363, %f366, %f287;
	ld.shared.f32 	%f368, [%r47+1032];
	fma.rn.f32 	%f369, %f363, %f368, %f289;
	ld.shared.f32 	%f370, [%r47+1036];
	fma.rn.f32 	%f371, %f363, %f370, %f291;
	ld.shared.f32 	%f372, [%r47+1040];
	fma.rn.f32 	%f373, %f363, %f372, %f293;
	ld.shared.f32 	%f374, [%r47+1044];
	fma.rn.f32 	%f375, %f363, %f374, %f295;
	ld.shared.f32 	%f376, [%r47+1048];
	fma.rn.f32 	%f377, %f363, %f376, %f297;
	ld.shared.f32 	%f378, [%r47+1052];
	fma.rn.f32 	%f379, %f363, %f378, %f299;
	ld.shared.f32 	%f380, [%r43+40];
	fma.rn.f32 	%f381, %f380, %f364, %f301;
	fma.rn.f32 	%f382, %f380, %f366, %f302;
	fma.rn.f32 	%f383, %f380, %f368, %f303;
	fma.rn.f32 	%f384, %f380, %f370, %f304;
	fma.rn.f32 	%f385, %f380, %f372, %f305;
	fma.rn.f32 	%f386, %f380, %f374, %f306;
	fma.rn.f32 	%f387, %f380, %f376, %f307;
	fma.rn.f32 	%f388, %f380, %f378, %f308;
	ld.shared.f32 	%f389, [%r43+72];
	fma.rn.f32 	%f390, %f389, %f364, %f310;
	fma.rn.f32 	%f391, %f389, %f366, %f311;
	fma.rn.f32 	%f392, %f389, %f368, %f312;
	fma.rn.f32 	%f393, %f389, %f370, %f313;
	fma.rn.f32 	%f394, %f389, %f372, %f314;
	fma.rn.f32 	%f395, %f389, %f374, %f315;
	fma.rn.f32 	%f396, %f389, %f376, %f316;
	fma.rn.f32 	%f397, %f389, %f378, %f317;
	ld.shared.f32 	%f398, [%r43+104];
	fma.rn.f32 	%f399, %f398, %f364, %f319;
	fma.rn.f32 	%f400, %f398, %f366, %f320;
	fma.rn.f32 	%f401, %f398, %f368, %f321;
	fma.rn.f32 	%f402, %f398, %f370, %f322;
	fma.rn.f32 	%f403, %f398, %f372, %f323;
	fma.rn.f32 	%f404, %f398, %f374, %f324;
	fma.rn.f32 	%f405, %f398, %f376, %f325;
	fma.rn.f32 	%f406, %f398, %f378, %f326;
	ld.shared.f32 	%f407, [%r43+136];
	fma.rn.f32 	%f408, %f407, %f364, %f328;
	fma.rn.f32 	%f409, %f407, %f366, %f329;
	fma.rn.f32 	%f410, %f407, %f368, %f330;
	fma.rn.f32 	%f411, %f407, %f370, %f331;
	fma.rn.f32 	%f412, %f407, %f372, %f332;
	fma.rn.f32 	%f413, %f407, %f374, %f333;
	fma.rn.f32 	%f414, %f407, %f376, %f334;
	fma.rn.f32 	%f415, %f407, %f378, %f335;
	ld.shared.f32 	%f416, [%r43+168];
	fma.rn.f32 	%f417, %f416, %f364, %f337;
	fma.rn.f32 	%f418, %f416, %f366, %f338;
	fma.rn.f32 	%f419, %f416, %f368, %f339;
	fma.rn.f32 	%f420, %f416, %f370, %f340;
	fma.rn.f32 	%f421, %f416, %f372, %f341;
	fma.rn.f32 	%f422, %f416, %f374, %f342;
	fma.rn.f32 	%f423, %f416, %f376, %f343;
	fma.rn.f32 	%f424, %f416, %f378, %f344;
	ld.shared.f32 	%f425, [%r43+200];
	fma.rn.f32 	%f426, %f425, %f364, %f346;
	fma.rn.f32 	%f427, %f425, %f366, %f347;
	fma.rn.f32 	%f428, %f425, %f368, %f348;
	fma.rn.f32 	%f429, %f425, %f370, %f349;
	fma.rn.f32 	%f430, %f425, %f372, %f350;
	fma.rn.f32 	%f431, %f425, %f374, %f351;
	fma.rn.f32 	%f432, %f425, %f376, %f352;
	fma.rn.f32 	%f433, %f425, %f378, %f353;
	ld.shared.f32 	%f434, [%r43+232];
	fma.rn.f32 	%f435, %f434, %f364, %f355;
	fma.rn.f32 	%f436, %f434, %f366, %f356;
	fma.rn.f32 	%f437, %f434, %f368, %f357;
	fma.rn.f32 	%f438, %f434, %f370, %f358;
	fma.rn.f32 	%f439, %f434, %f372, %f359;
	fma.rn.f32 	%f440, %f434, %f374, %f360;
	fma.rn.f32 	%f441, %f434, %f376, %f361;
	fma.rn.f32 	%f442, %f434, %f378, %f362;
	ld.shared.f32 	%f443, [%r43+12];
	ld.shared.f32 	%f444, [%r47+1536];
	fma.rn.f32 	%f445, %f443, %f444, %f365;
	ld.shared.f32 	%f446, [%r47+1540];
	fma.rn.f32 	%f447, %f443, %f446, %f367;
	ld.shared.f32 	%f448, [%r47+1544];
	fma.rn.f32 	%f449, %f443, %f448, %f369;
	ld.shared.f32 	%f450, [%r47+1548];
	fma.rn.f32 	%f451, %f443, %f450, %f371;
	ld.shared.f32 	%f452, [%r47+1552];
	fma.rn.f32 	%f453, %f443, %f452, %f373;
	ld.shared.f32 	%f454, [%r47+1556];
	fma.rn.f32 	%f455, %f443, %f454, %f375;
	ld.shared.f32 	%f456, [%r47+1560];
	fma.rn.f32 	%f457, %f443, %f456, %f377;
	ld.shared.f32 	%f458, [%r47+1564];
	fma.rn.f32 	%f459, %f443, %f458, %f379;
	ld.shared.f32 	%f460, [%r43+44];
	fma.rn.f32 	%f461, %f460, %f444, %f381;
	fma.rn.f32 	%f462, %f460, %f446, %f382;
	fma.rn.f32 	%f463, %f460, %f448, %f383;
	fma.rn.f32 	%f464, %f460, %f450, %f384;
	fma.rn.f32 	%f465, %f460, %f452, %f385;
	fma.rn.f32 	%f466, %f460, %f454, %f386;
	fma.rn.f32 	%f467, %f460, %f456, %f387;
	fma.rn.f32 	%f468, %f460, %f458, %f388;
	ld.shared.f32 	%f469, [%r43+76];
	fma.rn.f32 	%f470, %f469, %f444, %f390;
	fma.rn.f32 	%f471, %f469, %f446, %f391;
	fma.rn.f32 	%f472, %f469, %f448, %f392;
	fma.rn.f32 	%f473, %f469, %f450, %f393;
	fma.rn.f32 	%f474, %f469, %f452, %f394;
	fma.rn.f32 	%f475, %f469, %f454, %f395;
	fma.rn.f32 	%f476, %f469, %f456, %f396;
	fma.rn.f32 	%f477, %f469, %f458, %f397;
	ld.shared.f32 	%f478, [%r43+108];
	fma.rn.f32 	%f479, %f478, %f444, %f399;
	fma.rn.f32 	%f480, %f478, %f446, %f400;
	fma.rn.f32 	%f481, %f478, %f448, %f401;
	fma.rn.f32 	%f482, %f478, %f450, %f402;
	fma.rn.f32 	%f483, %f478, %f452, %f403;
	fma.rn.f32 	%f484, %f478, %f454, %f404;
	fma.rn.f32 	%f485, %f478, %f456, %f405;
	fma.rn.f32 	%f486, %f478, %f458, %f406;
	ld.shared.f32 	%f487, [%r43+140];
	fma.rn.f32 	%f488, %f487, %f444, %f408;
	fma.rn.f32 	%f489, %f487, %f446, %f409;
	fma.rn.f32 	%f490, %f487, %f448, %f410;
	fma.rn.f32 	%f491, %f487, %f450, %f411;
	fma.rn.f32 	%f492, %f487, %f452, %f412;
	fma.rn.f32 	%f493, %f487, %f454, %f413;
	fma.rn.f32 	%f494, %f487, %f456, %f414;
	fma.rn.f32 	%f495, %f487, %f458, %f415;
	ld.shared.f32 	%f496, [%r43+172];
	fma.rn.f32 	%f497, %f496, %f444, %f417;
	fma.rn.f32 	%f498, %f496, %f446, %f418;
	fma.rn.f32 	%f499, %f496, %f448, %f419;
	fma.rn.f32 	%f500, %f496, %f450, %f420;
	fma.rn.f32 	%f501, %f496, %f452, %f421;
	fma.rn.f32 	%f502, %f496, %f454, %f422;
	fma.rn.f32 	%f503, %f496, %f456, %f423;
	fma.rn.f32 	%f504, %f496, %f458, %f424;
	ld.shared.f32 	%f505, [%r43+204];
	fma.rn.f32 	%f506, %f505, %f444, %f426;
	fma.rn.f32 	%f507, %f505, %f446, %f427;
	fma.rn.f32 	%f508, %f505, %f448, %f428;
	fma.rn.f32 	%f509, %f505, %f450, %f429;
	fma.rn.f32 	%f510, %f505, %f452, %f430;
	fma.rn.f32 	%f511, %f505, %f454, %f431;
	fma.rn.f32 	%f512, %f505, %f456, %f432;
	fma.rn.f32 	%f513, %f505, %f458, %f433;
	ld.shared.f32 	%f514, [%r43+236];
	fma.rn.f32 	%f515, %f514, %f444, %f435;
	fma.rn.f32 	%f516, %f514, %f446, %f436;
	fma.rn.f32 	%f517, %f514, %f448, %f437;
	fma.rn.f32 	%f518, %f514, %f450, %f438;
	fma.rn.f32 	%f519, %f514, %f452, %f439;
	fma.rn.f32 	%f520, %f514, %f454, %f440;
	fma.rn.f32 	%f521, %f514, %f456, %f441;
	fma.rn.f32 	%f522, %f514, %f458, %f442;
	ld.shared.f32 	%f523, [%r43+16];
	ld.shared.f32 	%f524, [%r47+2048];
	fma.rn.f32 	%f525, %f523, %f524, %f445;
	ld.shared.f32 	%f526, [%r47+2052];
	fma.rn.f32 	%f527, %f523, %f526, %f447;
	ld.shared.f32 	%f528, [%r47+2056];
	fma.rn.f32 	%f529, %f523, %f528, %f449;
	ld.shared.f32 	%f530, [%r47+2060];
	fma.rn.f32 	%f531, %f523, %f530, %f451;
	ld.shared.f32 	%f532, [%r47+2064];
	fma.rn.f32 	%f533, %f523, %f532, %f453;
	ld.shared.f32 	%f534, [%r47+2068];
	fma.rn.f32 	%f535, %f523, %f534, %f455;
	ld.shared.f32 	%f536, [%r47+2072];
	fma.rn.f32 	%f537, %f523, %f536, %f457;
	ld.shared.f32 	%f538, [%r47+2076];
	fma.rn.f32 	%f539, %f523, %f538, %f459;
	ld.shared.f32 	%f540, [%r43+48];
	fma.rn.f32 	%f541, %f540, %f524, %f461;
	fma.rn.f32 	%f542, %f540, %f526, %f462;
	fma.rn.f32 	%f543, %f540, %f528, %f463;
	fma.rn.f32 	%f544, %f540, %f530, %f464;
	fma.rn.f32 	%f545, %f540, %f532, %f465;
	fma.rn.f32 	%f546, %f540, %f534, %f466;
	fma.rn.f32 	%f547, %f540, %f536, %f467;
	fma.rn.f32 	%f548, %f540, %f538, %f468;
	ld.shared.f32 	%f549, [%r43+80];
	fma.rn.f32 	%f550, %f549, %f524, %f470;
	fma.rn.f32 	%f551, %f549, %f526, %f471;
	fma.rn.f32 	%f552, %f549, %f528, %f472;
	fma.rn.f32 	%f553, %f549, %f530, %f473;
	fma.rn.f32 	%f554, %f549, %f532, %f474;
	fma.rn.f32 	%f555, %f549, %f534, %f475;
	fma.rn.f32 	%f556, %f549, %f536, %f476;
	fma.rn.f32 	%f557, %f549, %f538, %f477;
	ld.shared.f32 	%f558, [%r43+112];
	fma.rn.f32 	%f559, %f558, %f524, %f479;
	fma.rn.f32 	%f560, %f558, %f526, %f480;
	fma.rn.f32 	%f561, %f558, %f528, %f481;
	fma.rn.f32 	%f562, %f558, %f530, %f482;
	fma.rn.f32 	%f563, %f558, %f532, %f483;
	fma.rn.f32 	%f564, %f558, %f534, %f484;
	fma.rn.f32 	%f565, %f558, %f536, %f485;
	fma.rn.f32 	%f566, %f558, %f538, %f486;
	ld.shared.f32 	%f567, [%r43+144];
	fma.rn.f32 	%f568, %f567, %f524, %f488;
	fma.rn.f32 	%f569, %f567, %f526, %f489;
	fma.rn.f32 	%f570, %f567, %f528, %f490;
	fma.rn.f32 	%f571, %f567, %f530, %f491;
	fma.rn.f32 	%f572, %f567, %f532, %f492;
	fma.rn.f32 	%f573, %f567, %f534, %f493;
	fma.rn.f32 	%f574, %f567, %f536, %f494;
	fma.rn.f32 	%f575, %f567, %f538, %f495;
	ld.shared.f32 	%f576, [%r43+176];
	fma.rn.f32 	%f577, %f576, %f524, %f497;
	fma.rn.f32 	%f578, %f576, %f526, %f498;
	fma.rn.f32 	%f579, %f576, %f528, %f499;
	fma.rn.f32 	%f580, %f576, %f530, %f500;
	fma.rn.f32 	%f581, %f576, %f532, %f501;
	fma.rn.f32 	%f582, %f576, %f534, %f502;
	fma.rn.f32 	%f583, %f576, %f536, %f503;
	fma.rn.f32 	%f584, %f576, %f538, %f504;
	ld.shared.f32 	%f585, [%r43+208];
	fma.rn.f32 	%f586, %f585, %f524, %f506;
	fma.rn.f32 	%f587, %f585, %f526, %f507;
	fma.rn.f32 	%f588, %f585, %f528, %f508;
	fma.rn.f32 	%f589, %f585, %f530, %f509;
	fma.rn.f32 	%f590, %f585, %f532, %f510;
	fma.rn.f32 	%f591, %f585, %f534, %f511;
	fma.rn.f32 	%f592, %f585, %f536, %f512;
	fma.rn.f32 	%f593, %f585, %f538, %f513;
	ld.shared.f32 	%f594, [%r43+240];
	fma.rn.f32 	%f595, %f594, %f524, %f515;
	fma.rn.f32 	%f596, %f594, %f526, %f516;
	fma.rn.f32 	%f597, %f594, %f528, %f517;
	fma.rn.f32 	%f598, %f594, %f530, %f518;
	fma.rn.f32 	%f599, %f594, %f532, %f519;
	fma.rn.f32 	%f600, %f594, %f534, %f520;
	fma.rn.f32 	%f601, %f594, %f536, %f521;
	fma.rn.f32 	%f602, %f594, %f538, %f522;
	ld.shared.f32 	%f603, [%r43+20];
	ld.shared.f32 	%f604, [%r47+2560];
	fma.rn.f32 	%f605, %f603, %f604, %f525;
	ld.shared.f32 	%f606, [%r47+2564];
	fma.rn.f32 	%f607, %f603, %f606, %f527;
	ld.shared.f32 	%f608, [%r47+2568];
	fma.rn.f32 	%f609, %f603, %f608, %f529;
	ld.shared.f32 	%f610, [%r47+2572];
	fma.rn.f32 	%f611, %f603, %f610, %f531;
	ld.shared.f32 	%f612, [%r47+2576];
	fma.rn.f32 	%f613, %f603, %f612, %f533;
	ld.shared.f32 	%f614, [%r47+2580];
	fma.rn.f32 	%f615, %f603, %f614, %f535;
	ld.shared.f32 	%f616, [%r47+2584];
	fma.rn.f32 	%f617, %f603, %f616, %f537;
	ld.shared.f32 	%f618, [%r47+2588];
	fma.rn.f32 	%f619, %f603, %f618, %f539;
	ld.shared.f32 	%f620, [%r43+52];
	fma.rn.f32 	%f621, %f620, %f604, %f541;
	fma.rn.f32 	%f622, %f620, %f606, %f542;
	fma.rn.f32 	%f623, %f620, %f608, %f543;
	fma.rn.f32 	%f624, %f620, %f610, %f544;
	fma.rn.f32 	%f625, %f620, %f612, %f545;
	fma.rn.f32 	%f626, %f620, %f614, %f546;
	fma.rn.f32 	%f627, %f620, %f616, %f547;
	fma.rn.f32 	%f628, %f620, %f618, %f548;
	ld.shared.f32 	%f629, [%r43+84];
	fma.rn.f32 	%f630, %f629, %f604, %f550;
	fma.rn.f32 	%f631, %f629, %f606, %f551;
	fma.rn.f32 	%f632, %f629, %f608, %f552;
	fma.rn.f32 	%f633, %f629, %f610, %f553;
	fma.rn.f32 	%f634, %f629, %f612, %f554;
	fma.rn.f32 	%f635, %f629, %f614, %f555;
	fma.rn.f32 	%f636, %f629, %f616, %f556;
	fma.rn.f32 	%f637, %f629, %f618, %f557;
	ld.shared.f32 	%f638, [%r43+116];
	fma.rn.f32 	%f639, %f638, %f604, %f559;
	fma.rn.f32 	%f640, %f638, %f606, %f560;
	fma.rn.f32 	%f641, %f638, %f608, %f561;
	fma.rn.f32 	%f642, %f638, %f610, %f562;
	fma.rn.f32 	%f643, %f638, %f612, %f563;
	fma.rn.f32 	%f644, %f638, %f614, %f564;
	fma.rn.f32 	%f645, %f638, %f616, %f565;
	fma.rn.f32 	%f646, %f638, %f618, %f566;
	ld.shared.f32 	%f647, [%r43+148];
	fma.rn.f32 	%f648, %f647, %f604, %f568;
	fma.rn.f32 	%f649, %f647, %f606, %f569;
	fma.rn.f32 	%f650, %f647, %f608, %f570;
	fma.rn.f32 	%f651, %f647, %f610, %f571;
	fma.rn.f32 	%f652, %f647, %f612, %f572;
	fma.rn.f32 	%f653, %f647, %f614, %f573;
	fma.rn.f32 	%f654, %f647, %f616, %f574;
	fma.rn.f32 	%f655, %f647, %f618, %f575;
	ld.shared.f32 	%f656, [%r43+180];
	fma.rn.f32 	%f657, %f656, %f604, %f577;
	fma.rn.f32 	%f658, %f656, %f606, %f578;
	fma.rn.f32 	%f659, %f656, %f608, %f579;
	fma.rn.f32 	%f660, %f656, %f610, %f580;
	fma.rn.f32 	%f661, %f656, %f612, %f581;
	fma.rn.f32 	%f662, %f656, %f614, %f582;
	fma.rn.f32 	%f663, %f656, %f616, %f583;
	fma.rn.f32 	%f664, %f656, %f618, %f584;
	ld.shared.f32 	%f665, [%r43+212];
	fma.rn.f32 	%f666, %f665, %f604, %f586;
	fma.rn.f32 	%f667, %f665, %f606, %f587;
	fma.rn.f32 	%f668, %f665, %f608, %f588;
	fma.rn.f32 	%f669, %f665, %f610, %f589;
	fma.rn.f32 	%f670, %f665, %f612, %f590;
	fma.rn.f32 	%f671, %f665, %f614, %f591;
	fma.rn.f32 	%f672, %f665, %f616, %f592;
	fma.rn.f32 	%f673, %f665, %f618, %f593;
	ld.shared.f32 	%f674, [%r43+244];
	fma.rn.f32 	%f675, %f674, %f604, %f595;
	fma.rn.f32 	%f676, %f674, %f606, %f596;
	fma.rn.f32 	%f677, %f674, %f608, %f597;
	fma.rn.f32 	%f678, %f674, %f610, %f598;
	fma.rn.f32 	%f679, %f674, %f612, %f599;
	fma.rn.f32 	%f680, %f674, %f614, %f600;
	fma.rn.f32 	%f681, %f674, %f616, %f601;
	fma.rn.f32 	%f682, %f674, %f618, %f602;
	ld.shared.f32 	%f683, [%r43+24];
	ld.shared.f32 	%f684, [%r47+3072];
	fma.rn.f32 	%f685, %f683, %f684, %f605;
	ld.shared.f32 	%f686, [%r47+3076];
	fma.rn.f32 	%f687, %f683, %f686, %f607;
	ld.shared.f32 	%f688, [%r47+3080];
	fma.rn.f32 	%f689, %f683, %f688, %f609;
	ld.shared.f32 	%f690, [%r47+3084];
	fma.rn.f32 	%f691, %f683, %f690, %f611;
	ld.shared.f32 	%f692, [%r47+3088];
	fma.rn.f32 	%f693, %f683, %f692, %f613;
	ld.shared.f32 	%f694, [%r47+3092];
	fma.rn.f32 	%f695, %f683, %f694, %f615;
	ld.shared.f32 	%f696, [%r47+3096];
	fma.rn.f32 	%f697, %f683, %f696, %f617;
	ld.shared.f32 	%f698, [%r47+3100];
	fma.rn.f32 	%f699, %f683, %f698, %f619;
	ld.shared.f32 	%f700, [%r43+56];
	fma.rn.f32 	%f701, %f700, %f684, %f621;
	fma.rn.f32 	%f702, %f700, %f686, %f622;
	fma.rn.f32 	%f703, %f700, %f688, %f623;
	fma.rn.f32 	%f704, %f700, %f690, %f624;
	fma.rn.f32 	%f705, %f700, %f692, %f625;
	fma.rn.f32 	%f706, %f700, %f694, %f626;
	fma.rn.f32 	%f707, %f700, %f696, %f627;
	fma.rn.f32 	%f708, %f700, %f698, %f628;
	ld.shared.f32 	%f709, [%r43+88];
	fma.rn.f32 	%f710, %f709, %f684, %f630;
	fma.rn.f32 	%f711, %f709, %f686, %f631;
	fma.rn.f32 	%f712, %f709, %f688, %f632;
	fma.rn.f32 	%f713, %f709, %f690, %f633;
	fma.rn.f32 	%f714, %f709, %f692, %f634;
	fma.rn.f32 	%f715, %f709, %f694, %f635;
	fma.rn.f32 	%f716, %f709, %f696, %f636;
	fma.rn.f32 	%f717, %f709, %f698, %f637;
	ld.shared.f32 	%f718, [%r43+120];
	fma.rn.f32 	%f719, %f718, %f684, %f639;
	fma.rn.f32 	%f720, %f718, %f686, %f640;
	fma.rn.f32 	%f721, %f718, %f688, %f641;
	fma.rn.f32 	%f722, %f718, %f690, %f642;
	fma.rn.f32 	%f723, %f718, %f692, %f643;
	fma.rn.f32 	%f724, %f718, %f694, %f644;
	fma.rn.f32 	%f725, %f718, %f696, %f645;
	fma.rn.f32 	%f726, %f718, %f698, %f646;
	ld.shared.f32 	%f727, [%r43+152];
	fma.rn.f32 	%f728, %f727, %f684, %f648;
	fma.rn.f32 	%f729, %f727, %f686, %f649;
	fma.rn.f32 	%f730, %f727, %f688, %f650;
	fma.rn.f32 	%f731, %f727, %f690, %f651;
	fma.rn.f32 	%f732, %f727, %f692, %f652;
	fma.rn.f32 	%f733, %f727, %f694, %f653;
	fma.rn.f32 	%f734, %f727, %f696, %f654;
	fma.rn.f32 	%f735, %f727, %f698, %f655;
	ld.shared.f32 	%f736, [%r43+184];
	fma.rn.f32 	%f737, %f736, %f684, %f657;
	fma.rn.f32 	%f738, %f736, %f686, %f658;
	fma.rn.f32 	%f739, %f736, %f688, %f659;
	fma.rn.f32 	%f740, %f736, %f690, %f660;
	fma.rn.f32 	%f741, %f736, %f692, %f661;
	fma.rn.f32 	%f742, %f736, %f694, %f662;
	fma.rn.f32 	%f743, %f736, %f696, %f663;
	fma.rn.f32 	%f744, %f736, %f698, %f664;
	ld.shared.f32 	%f745, [%r43+216];
	fma.rn.f32 	%f746, %f745, %f684, %f666;
	fma.rn.f32 	%f747, %f745, %f686, %f667;
	fma.rn.f32 	%f748, %f745, %f688, %f668;
	fma.rn.f32 	%f749, %f745, %f690, %f669;
	fma.rn.f32 	%f750, %f745, %f692, %f670;
	fma.rn.f32 	%f751, %f745, %f694, %f671;
	fma.rn.f32 	%f752, %f745, %f696, %f672;
	fma.rn.f32 	%f753, %f745, %f698, %f673;
	ld.shared.f32 	%f754, [%r43+248];
	fma.rn.f32 	%f755, %f754, %f684, %f675;
	fma.rn.f32 	%f756, %f754, %f686, %f676;
	fma.rn.f32 	%f757, %f754, %f688, %f677;
	fma.rn.f32 	%f758, %f754, %f690, %f678;
	fma.rn.f32 	%f759, %f754, %f692, %f679;
	fma.rn.f32 	%f760, %f754, %f694, %f680;
	fma.rn.f32 	%f761, %f754, %f696, %f681;
	fma.rn.f32 	%f762, %f754, %f698, %f682;
	ld.shared.f32 	%f763, [%r43+28];
	ld.shared.f32 	%f764, [%r47+3584];
	fma.rn.f32 	%f906, %f763, %f764, %f685;
	ld.shared.f32 	%f765, [%r47+3588];
	fma.rn.f32 	%f905, %f763, %f765, %f687;
	ld.shared.f32 	%f766, [%r47+3592];
	fma.rn.f32 	%f904, %f763, %f766, %f689;
	ld.shared.f32 	%f767, [%r47+3596];
	fma.rn.f32 	%f903, %f763, %f767, %f691;
	ld.shared.f32 	%f768, [%r47+3600];
	fma.rn.f32 	%f902, %f763, %f768, %f693;
	ld.shared.f32 	%f769, [%r47+3604];
	fma.rn.f32 	%f901, %f763, %f769, %f695;
	ld.shared.f32 	%f770, [%r47+3608];
	fma.rn.f32 	%f900, %f763, %f770, %f697;
	ld.shared.f32 	%f771, [%r47+3612];
	fma.rn.f32 	%f899, %f763, %f771, %f699;
	ld.shared.f32 	%f772, [%r43+60];
	fma.rn.f32 	%f898, %f772, %f764, %f701;
	fma.rn.f32 	%f897, %f772, %f765, %f702;
	fma.rn.f32 	%f896, %f772, %f766, %f703;
	fma.rn.f32 	%f895, %f772, %f767, %f704;
	fma.rn.f32 	%f894, %f772, %f768, %f705;
	fma.rn.f32 	%f893, %f772, %f769, %f706;
	fma.rn.f32 	%f892, %f772, %f770, %f707;
	fma.rn.f32 	%f891, %f772, %f771, %f708;
	ld.shared.f32 	%f773, [%r43+92];
	fma.rn.f32 	%f890, %f773, %f764, %f710;
	fma.rn.f32 	%f889, %f773, %f765, %f711;
	fma.rn.f32 	%f888, %f773, %f766, %f712;
	fma.rn.f32 	%f887, %f773, %f767, %f713;
	fma.rn.f32 	%f886, %f773, %f768, %f714;
	fma.rn.f32 	%f885, %f773, %f769, %f715;
	fma.rn.f32 	%f884, %f773, %f770, %f716;
	fma.rn.f32 	%f883, %f773, %f771, %f717;
	ld.shared.f32 	%f774, [%r43+124];
	fma.rn.f32 	%f882, %f774, %f764, %f719;
	fma.rn.f32 	%f881, %f774, %f765, %f720;
	fma.rn.f32 	%f880, %f774, %f766, %f721;
	fma.rn.f32 	%f879, %f774, %f767, %f722;
	fma.rn.f32 	%f878, %f774, %f768, %f723;
	fma.rn.f32 	%f877, %f774, %f769, %f724;
	fma.rn.f32 	%f876, %f774, %f770, %f725;
	fma.rn.f32 	%f875, %f774, %f771, %f726;
	ld.shared.f32 	%f775, [%r43+156];
	fma.rn.f32 	%f874, %f775, %f764, %f728;
	fma.rn.f32 	%f873, %f775, %f765, %f729;
	fma.rn.f32 	%f872, %f775, %f766, %f730;
	fma.rn.f32 	%f871, %f775, %f767, %f731;
	fma.rn.f32 	%f870, %f775, %f768, %f732;
	fma.rn.f32 	%f869, %f775, %f769, %f733;
	fma.rn.f32 	%f868, %f775, %f770, %f734;
	fma.rn.f32 	%f867, %f775, %f771, %f735;
	ld.shared.f32 	%f776, [%r43+188];
	fma.rn.f32 	%f866, %f776, %f764, %f737;
	fma.rn.f32 	%f865, %f776, %f765, %f738;
	fma.rn.f32 	%f864, %f776, %f766, %f739;
	fma.rn.f32 	%f863, %f776, %f767, %f740;
	fma.rn.f32 	%f862, %f776, %f768, %f741;
	fma.rn.f32 	%f861, %f776, %f769, %f742;
	fma.rn.f32 	%f860, %f776, %f770, %f743;
	fma.rn.f32 	%f859, %f776, %f771, %f744;
	ld.shared.f32 	%f777, [%r43+220];
	fma.rn.f32 	%f858, %f777, %f764, %f746;
	fma.rn.f32 	%f857, %f777, %f765, %f747;
	fma.rn.f32 	%f856, %f777, %f766, %f748;
	fma.rn.f32 	%f855, %f777, %f767, %f749;
	fma.rn.f32 	%f854, %f777, %f768, %f750;
	fma.rn.f32 	%f853, %f777, %f769, %f751;
	fma.rn.f32 	%f852, %f777, %f770, %f752;
	fma.rn.f32 	%f851, %f777, %f771, %f753;
	ld.shared.f32 	%f778, [%r43+252];
	fma.rn.f32 	%f850, %f778, %f764, %f755;
	fma.rn.f32 	%f849, %f778, %f765, %f756;
	fma.rn.f32 	%f848, %f778, %f766, %f757;
	fma.rn.f32 	%f847, %f778, %f767, %f758;
	fma.rn.f32 	%f846, %f778, %f768, %f759;
	fma.rn.f32 	%f845, %f778, %f769, %f760;
	fma.rn.f32 	%f844, %f778, %f770, %f761;
	fma.rn.f32 	%f843, %f778, %f771, %f762;
	bar.sync 	0;
	add.s32 	%r65, %r65, 1;
	setp.eq.s32 	%p2, %r65, 0;
	add.s32 	%r64, %r64, 8;
	shl.b32 	%r48, %r61, 3;
	add.s32 	%r63, %r63, %r48;
	@%p2 bra 	$L__BB2_3;
	bra.uni 	$L__BB2_2;
$L__BB2_3:
	ld.param.u32 	%r62, [_Z21gemm_kernel_sm_float4PfS_S_iii_param_5];
	ld.param.u64 	%rd23, [_Z21gemm_kernel_sm_float4PfS_S_iii_param_2];
	cvta.to.global.u64 	%rd10, %rd23;
	mov.u32 	%r49, %tid.y;
	shl.b32 	%r50, %r49, 3;
	mov.u32 	%r51, %ctaid.y;
	shl.b32 	%r52, %r51, 7;
	add.s32 	%r53, %r52, %r50;
	mov.u32 	%r54, %tid.x;
	shl.b32 	%r55, %r54, 3;
	mov.u32 	%r56, %ctaid.x;
	shl.b32 	%r57, %r56, 7;
	add.s32 	%r58, %r57, %r55;
	mad.lo.s32 	%r59, %r53, %r62, %r58;
	mul.wide.s32 	%rd11, %r59, 4;
	add.s64 	%rd12, %rd10, %rd11;
	st.global.v4.f32 	[%rd12], {%f906, %f905, %f904, %f903};
	st.global.v4.f32 	[%rd12+16], {%f902, %f901, %f900, %f899};
	mul.wide.s32 	%rd13, %r62, 4;
	add.s64 	%rd14, %rd12, %rd13;
	st.global.v4.f32 	[%rd14], {%f898, %f897, %f896, %f895};
	st.global.v4.f32 	[%rd14+16], {%f894, %f893, %f892, %f891};
	add.s64 	%rd15, %rd14, %rd13;
	st.global.v4.f32 	[%rd15], {%f890, %f889, %f888, %f887};
	st.global.v4.f32 	[%rd15+16], {%f886, %f885, %f884, %f883};
	add.s64 	%rd16, %rd15, %rd13;
	st.global.v4.f32 	[%rd16], {%f882, %f881, %f880, %f879};
	st.global.v4.f32 	[%rd16+16], {%f878, %f877, %f876, %f875};
	add.s64 	%rd17, %rd16, %rd13;
	st.global.v4.f32 	[%rd17], {%f874, %f873, %f872, %f871};
	st.global.v4.f32 	[%rd17+16], {%f870, %f869, %f868, %f867};
	add.s64 	%rd18, %rd17, %rd13;
	st.global.v4.f32 	[%rd18], {%f866, %f865, %f864, %f863};
	st.global.v4.f32 	[%rd18+16], {%f862, %f861, %f860, %f859};
	add.s64 	%rd19, %rd18, %rd13;
	st.global.v4.f32 	[%rd19], {%f858, %f857, %f856, %f855};
	st.global.v4.f32 	[%rd19+16], {%f854, %f853, %f852, %f851};
	add.s64 	%rd20, %rd19, %rd13;
	st.global.v4.f32 	[%rd20], {%f850, %f849, %f848, %f847};
	st.global.v4.f32 	[%rd20+16], {%f846, %f845, %f844, %f843};
	ret;

}


// ===== COMPILED SASS (sm_100) =====

	.target	sm_100

	.elftype	@"ET_EXEC"


//--------------------- .note.nv.tkinfo           --------------------------
	.section	.note.nv.tkinfo,"",@"SHT_NOTE"
	.sectionflags	@"SHF_NOTE_NV_TKINFO"
	.tkinfo
        /*0018*/ 	.word	0x00000002
        /*0030*/ 	.string	""
        /*0030*/ 	.string	"ptxas"
        /*0030*/ 	.string	"Cuda compilation tools, release 13.0, V13.0.88"
        /*0030*/ 	.string	"Build cuda_13.0.r13.0/compiler.36424714_0"
        /*0030*/ 	.string	"-arch sm_100 -m 64 "



//--------------------- .note.nv.cuinfo           --------------------------
	.section	.note.nv.cuinfo,"",@"SHT_NOTE"
	.sectionflags	@"SHF_NOTE_NV_CUINFO"
        /*0018*/ 	.short	0x0002
        /*001a*/ 	.short	0x0064
        /*001c*/ 	.short	0x0082
	.zero		2


//--------------------- .nv.info                  --------------------------
	.section	.nv.info,"",@"SHT_CUDA_INFO"
	.align	4


	//----- nvinfo : EIATTR_REGCOUNT
	.align		4
        /*0000*/ 	.byte	0x04, 0x2f
        /*0002*/ 	.short	(.L_1 - .L_0)
	.align		4
.L_0:
        /*0004*/ 	.word	index@(_Z11gemm_kernelPKfS0_Pfiii)
        /*0008*/ 	.word	0x00000020


	//----- nvinfo : EIATTR_FRAME_SIZE
	.align		4
.L_1:
        /*000c*/ 	.byte	0x04, 0x11
        /*000e*/ 	.short	(.L_3 - .L_2)
	.align		4
.L_2:
        /*0010*/ 	.word	index@(_Z11gemm_kernelPKfS0_Pfiii)
        /*0014*/ 	.word	0x00000000


	//----- nvinfo : EIATTR_REGCOUNT
	.align		4
.L_3:
        /*0018*/ 	.byte	0x04, 0x2f
        /*001a*/ 	.short	(.L_5 - .L_4)
	.align		4
.L_4:
        /*001c*/ 	.word	index@(_Z17gemm_kernel_sm_v1PKfS0_Pfiii)
        /*0020*/ 	.word	0x00000020


	//----- nvinfo : EIATTR_FRAME_SIZE
	.align		4
.L_5:
        /*0024*/ 	.byte	0x04, 0x11
        /*0026*/ 	.short	(.L_7 - .L_6)
	.align		4
.L_6:
        /*0028*/ 	.word	index@(_Z17gemm_kernel_sm_v1PKfS0_Pfiii)
        /*002c*/ 	.word	0x00000000


	//----- nvinfo : EIATTR_REGCOUNT
	.align		4
.L_7:
        /*0030*/ 	.byte	0x04, 0x2f
        /*0032*/ 	.short	(.L_9 - .L_8)
	.align		4
.L_8:
        /*0034*/ 	.word	index@(_Z21gemm_kernel_sm_float4PfS_S_iii)
        /*0038*/ 	.word	0x00000080


	//----- nvinfo : EIATTR_FRAME_SIZE
	.align		4
.L_9:
        /*003c*/ 	.byte	0x04, 0x11
        /*003e*/ 	.short	(.L_11 - .L_10)
	.align		4
.L_10:
        /*0040*/ 	.word	index@(_Z21gemm_kernel_sm_float4PfS_S_iii)
        /*0044*/ 	.word	0x00000000


	//----- nvinfo : EIATTR_MIN_STACK_SIZE
	.align		4
.L_11:
        /*0048*/ 	.byte	0x04, 0x12
        /*004a*/ 	.short	(.L_13 - .L_12)
	.align		4
.L_12:
        /*004c*/ 	.word	index@(_Z21gemm_kernel_sm_float4PfS_S_iii)
        /*0050*/ 	.word	0x00000000


	//----- nvinfo : EIATTR_MIN_STACK_SIZE
	.align		4
.L_13:
        /*0054*/ 	.byte	0x04, 0x12
        /*0056*/ 	.short	(.L_15 - .L_14)
	.align		4
.L_14:
        /*0058*/ 	.word	index@(_Z17gemm_kernel_sm_v1PKfS0_Pfiii)
        /*005c*/ 	.word	0x00000000


	//----- nvinfo : EIATTR_MIN_STACK_SIZE
	.align		4
.L_15:
        /*0060*/ 	.byte	0x04, 0x12
        /*0062*/ 	.short	(.L_17 - .L_16)
	.align		4
.L_16:
        /*0064*/ 	.word	index@(_Z11gemm_kernelPKfS0_Pfiii)
        /*0068*/ 	.word	0x00000000
.L_17:


//--------------------- .nv.compat                --------------------------
	.section	.nv.compat,"",@"SHT_CUDA_COMPAT_INFO"
	.align	4
        /*0000*/ 	.byte	0x02, 0x09, 0x00, 0x00, 0x02, 0x02, 0x01, 0x00, 0x02, 0x05, 0x05, 0x00, 0x03, 0x07, 0x01, 0x01
        /*0010*/ 	.byte	0x02, 0x03, 0x00, 0x00, 0x02, 0x06, 0x01, 0x00, 0x04, 0x0b, 0x08, 0x00, 0x09, 0x00, 0x00, 0x00
        /*0020*/ 	.byte	0x00, 0x00, 0x00, 0x00


//--------------------- .nv.info._Z21gemm_kernel_sm_float4PfS_S_iii --------------------------
	.section	.nv.info._Z21gemm_kernel_sm_float4PfS_S_iii,"",@"SHT_CUDA_INFO"
	.sectionflags	@""
	.align	4


	//----- nvinfo : EIATTR_CUDA_API_VERSION
	.align		4
        /*0000*/ 	.byte	0x04, 0x37
        /*0002*/ 	.short	(.L_19 - .L_18)
.L_18:
        /*0004*/ 	.word	0x00000082


	//----- nvinfo : EIATTR_KPARAM_INFO
	.align		4
.L_19:
        /*0008*/ 	.byte	0x04, 0x17
        /*000a*/ 	.short	(.L_21 - .L_20)
.L_20:
        /*000c*/ 	.word	0x00000000
        /*0010*/ 	.short	0x0005
        /*0012*/ 	.short	0x0020
        /*0014*/ 	.byte	0x00, 0xf0, 0x11, 0x00


	//----- nvinfo : EIATTR_KPARAM_INFO
	.align		4
.L_21:
        /*0018*/ 	.byte	0x04, 0x17
        /*001a*/ 	.short	(.L_23 - .L_22)
.L_22:
        /*001c*/ 	.word	0x00000000
        /*0020*/ 	.short	0x0004
        /*0022*/ 	.short	0x001c
        /*0024*/ 	.byte	0x00, 0xf0, 0x11, 0x00


	//----- nvinfo : EIATTR_KPARAM_INFO
	.align		4
.L_23:
        /*0028*/ 	.byte	0x04, 0x17
        /*002a*/ 	.short	(.L_25 - .L_24)
.L_24:
        /*002c*/ 	.word	0x00000000
        /*0030*/ 	.short	0x0003
        /*0032*/ 	.short	0x0018
        /*0034*/ 	.byte	0x00, 0xf0, 0x11, 0x00


	//----- nvinfo : EIATTR_KPARAM_INFO
	.align		4
.L_25:
        /*0038*/ 	.byte	0x04, 0x17
        /*003a*/ 	.short	(.L_27 - .L_26)
.L_26:
        /*003c*/ 	.word	0x00000000
        /*0040*/ 	.short	0x0002
        /*0042*/ 	.short	0x0010
        /*0044*/ 	.byte	0x00, 0xf5, 0x21, 0x00


	//----- nvinfo : EIATTR_KPARAM_INFO
	.align		4
.L_27:
        /*0048*/ 	.byte	0x04, 0x17
        /*004a*/ 	.short	(.L_29 - .L_28)
.L_28:
        /*004c*/ 	.word	0x00000000
        /*0050*/ 	.short	0x0001
        /*0052*/ 	.short	0x0008
        /*0054*/ 	.byte	0x00, 0xf5, 0x21, 0x00


	//----- nvinfo : EIATTR_KPARAM_INFO
	.align		4
.L_29:
        /*0058*/ 	.byte	0x04, 0x17
        /*005a*/ 	.short	(.L_31 - .L_30)
.L_30:
        /*005c*/ 	.word	0x00000000
        /*0060*/ 	.short	0x0000
        /*0062*/ 	.short	0x0000
        /*0064*/ 	.byte	0x00, 0xf5, 0x21, 0x00


	//----- nvinfo : EIATTR_SPARSE_MMA_MASK
	.align		4
.L_31:
        /*0068*/ 	.byte	0x03, 0x50
        /*006a*/ 	.short	0x0000


	//----- nvinfo : EIATTR_MAXREG_COUNT
	.align		4
        /*006c*/ 	.byte	0x03, 0x1b
        /*006e*/ 	.short	0x00ff


	//----- nvinfo : EIATTR_NUM_BARRIERS
	.align		4
        /*0070*/ 	.byte	0x02, 0x4c
        /*0072*/ 	.byte	0x01
	.zero		1


	//----- nvinfo : EIATTR_MERCURY_ISA_VERSION
	.align		4
        /*0074*/ 	.byte	0x03, 0x5f
        /*0076*/ 	.short	0x0101


	//----- nvinfo : EIATTR_VRC_CTA_INIT_COUNT
	.align		4
        /*0078*/ 	.byte	0x02, 0x4a
	.zero		1
	.zero		1


	//----- nvinfo : EIATTR_EXIT_INSTR_OFFSETS
	.align		4
        /*007c*/ 	.byte	0x04, 0x1c
        /*007e*/ 	.short	(.L_33 - .L_32)


	//   ....[0]....
.L_32:
        /*0080*/ 	.word	0x000029f0


	//----- nvinfo : EIATTR_CBANK_PARAM_SIZE
	.align		4
.L_33:
        /*0084*/ 	.byte	0x03, 0x19
        /*0086*/ 	.short	0x0024


	//----- nvinfo : EIATTR_PARAM_CBANK
	.align		4
        /*0088*/ 	.byte	0x04, 0x0a
        /*008a*/ 	.short	(.L_35 - .L_34)
	.align		4
.L_34:
        /*008c*/ 	.word	index@(.nv.constant0._Z21gemm_kernel_sm_float4PfS_S_iii)
        /*0090*/ 	.short	0x0380
        /*0092*/ 	.short	0x0024


	//----- nvinfo : EIATTR_SW_WAR
	.align		4
.L_35:
        /*0094*/ 	.byte	0x04, 0x36
        /*0096*/ 	.short	(.L_37 - .L_36)
.L_36:
        /*0098*/ 	.word	0x00000008
.L_37:


//--------------------- .nv.info._Z17gemm_kernel_sm_v1PKfS0_Pfiii --------------------------
	.section	.nv.info._Z17gemm_kernel_sm_v1PKfS0_Pfiii,"",@"SHT_CUDA_INFO"
	.sectionflags	@""
	.align	4


	//----- nvinfo : EIATTR_CUDA_API_VERSION
	.align		4
        /*0000*/ 	.byte	0x04, 0x37
        /*0002*/ 	.short	(.L_39 - .L_38)
.L_38:
        /*0004*/ 	.word	0x00000082


	//----- nvinfo : EIATTR_KPARAM_INFO
	.align		4
.L_39:
        /*0008*/ 	.byte	0x04, 0x17
        /*000a*/ 	.short	(.L_41 - .L_40)
.L_40:
        /*000c*/ 	.word	0x00000000
        /*0010*/ 	.short	0x0005
        /*0012*/ 	.short	0x0020
        /*0014*/ 	.byte	0x00, 0xf0, 0x11, 0x00


	//----- nvinfo : EIATTR_KPARAM_INFO
	.align		4
.L_41:
        /*0018*/ 	.byte	0x04, 0x17
        /*001a*/ 	.short	(.L_43 - .L_42)
.L_42:
        /*001c*/ 	.word	0x00000000
        /*0020*/ 	.short	0x0004
        /*0022*/ 	.short	0x001c
        /*0024*/ 	.byte	0x00, 0xf0, 0x11, 0x00


	//----- nvinfo : EIATTR_KPARAM_INFO
	.align		4
.L_43:
        /*0028*/ 	.byte	0x04, 0x17
        /*002a*/ 	.short	(.L_45 - .L_44)
.L_44:
        /*002c*/ 	.word	0x00000000
        /*0030*/ 	.short	0x0003
        /*0032*/ 	.short	0x0018
        /*0034*/ 	.byte	0x00, 0xf0, 0x11, 0x00


	//----- nvinfo : EIATTR_KPARAM_INFO
	.align		4
.L_45:
        /*0038*/ 	.byte	0x04, 0x17
        /*003a*/ 	.short	(.L_47 - .L_46)
.L_46:
        /*003c*/ 	.word	0x00000000
        /*0040*/ 	.short	0x0002
        /*0042*/ 	.short	0x0010
        /*0044*/ 	.byte	0x00, 0xf5, 0x21, 0x00


	//----- nvinfo : EIATTR_KPARAM_INFO
	.align		4
.L_47:
        /*0048*/ 	.byte	0x04, 0x17
        /*004a*/ 	.short	(.L_49 - .L_48)
.L_48:
        /*004c*/ 	.word	0x00000000
        /*0050*/ 	.short	0x0001
        /*0052*/ 	.short	0x0008
        /*0054*/ 	.byte	0x00, 0xf5, 0x21, 0x00


	//----- nvinfo : EIATTR_KPARAM_INFO
	.align		4
.L_49:
        /*0058*/ 	.byte	0x04, 0x17
        /*005a*/ 	.short	(.L_51 - .L_50)
.L_50:
        /*005c*/ 	.word	0x00000000
        /*0060*/ 	.short	0x0000
        /*0062*/ 	.short	0x0000
        /*0064*/ 	.byte	0x00, 0xf5, 0x21, 0x00


	//----- nvinfo : EIATTR_SPARSE_MMA_MASK
	.align		4
.L_51:
        /*0068*/ 	.byte	0x03, 0x50
        /*006a*/ 	.short	0x0000


	//----- nvinfo : EIATTR_MAXREG_COUNT
	.align		4
        /*006c*/ 	.byte	0x03, 0x1b
        /*006e*/ 	.short	0x00ff


	//----- nvinfo : EIATTR_NUM_BARRIERS
	.align		4
        /*0070*/ 	.byte	0x02, 0x4c
        /*0072*/ 	.byte	0x01
	.zero		1


	//----- nvinfo : EIATTR_MERCURY_ISA_VERSION
	.align		4
        /*0074*/ 	.byte	0x03, 0x5f
        /*0076*/ 	.short	0x0101


	//----- nvinfo : EIATTR_VRC_CTA_INIT_COUNT
	.align		4
        /*0078*/ 	.byte	0x02, 0x4a
	.zero		1
	.zero		1


	//----- nvinfo : EIATTR_EXIT_INSTR_OFFSETS
	.align		4
        /*007c*/ 	.byte	0x04, 0x1c
        /*007e*/ 	.short	(.L_53 - .L_52)


	//   ....[0]....
.L_52:
        /*0080*/ 	.word	0x00000e50


	//   ....[1]....
        /*0084*/ 	.word	0x00000ea0


	//----- nvinfo : EIATTR_CBANK_PARAM_SIZE
	.align		4
.L_53:
        /*0088*/ 	.byte	0x03, 0x19
        /*008a*/ 	.short	0x0024


	//----- nvinfo : EIATTR_PARAM_CBANK
	.align		4
        /*008c*/ 	.byte	0x04, 0x0a
        /*008e*/ 	.short	(.L_55 - .L_54)
	.align		4
.L_54:
        /*0090*/ 	.word	index@(.nv.constant0._Z17gemm_kernel_sm_v1PKfS0_Pfiii)
        /*0094*/ 	.short	0x0380
        /*0096*/ 	.short	0x0024


	//----- nvinfo : EIATTR_SW_WAR
	.align		4
.L_55:
        /*0098*/ 	.byte	0x04, 0x36
        /*009a*/ 	.short	(.L_57 - .L_56)
.L_56:
        /*009c*/ 	.word	0x00000008
.L_57:


//--------------------- .nv.info._Z11gemm_kernelPKfS0_Pfiii --------------------------
	.section	.nv.info._Z11gemm_kernelPKfS0_Pfiii,"",@"SHT_CUDA_INFO"
	.sectionflags	@""
	.align	4


	//----- nvinfo : EIATTR_CUDA_API_VERSION
	.align		4
        /*0000*/ 	.byte	0x04, 0x37
        /*0002*/ 	.short	(.L_59 - .L_58)
.L_58:
        /*0004*/ 	.word	0x00000082


	//----- nvinfo : EIATTR_KPARAM_INFO
	.align		4
.L_59:
        /*0008*/ 	.byte	0x04, 0x17
        /*000a*/ 	.short	(.L_61 - .L_60)
.L_60:
        /*000c*/ 	.word	0x00000000
        /*0010*/ 	.short	0x0005
        /*0012*/ 	.short	0x0020
        /*0014*/ 	.byte	0x00, 0xf0, 0x11, 0x00


	//----- nvinfo : EIATTR_KPARAM_INFO
	.align		4
.L_61:
        /*0018*/ 	.byte	0x04, 0x17
        /*001a*/ 	.short	(.L_63 - .L_62)
.L_62:
        /*001c*/ 	.word	0x00000000
        /*0020*/ 	.short	0x0004
        /*0022*/ 	.short	0x001c
        /*0024*/ 	.byte	0x00, 0xf0, 0x11, 0x00


	//----- nvinfo : EIATTR_KPARAM_INFO
	.align		4
.L_63:
        /*0028*/ 	.byte	0x04, 0x17
        /*002a*/ 	.short	(.L_65 - .L_64)
.L_64:
        /*002c*/ 	.word	0x00000000
        /*0030*/ 	.short	0x0003
        /*0032*/ 	.short	0x0018
        /*0034*/ 	.byte	0x00, 0xf0, 0x11, 0x00


	//----- nvinfo : EIATTR_KPARAM_INFO
	.align		4
.L_65:
        /*0038*/ 	.byte	0x04, 0x17
        /*003a*/ 	.short	(.L_67 - .L_66)
.L_66:
        /*003c*/ 	.word	0x00000000
        /*0040*/ 	.short	0x0002
        /*0042*/ 	.short	0x0010
        /*0044*/ 	.byte	0x00, 0xf5, 0x21, 0x00


	//----- nvinfo : EIATTR_KPARAM_INFO
	.align		4
.L_67:
        /*0048*/ 	.byte	0x04, 0x17
        /*004a*/ 	.short	(.L_69 - .L_68)
.L_68:
        /*004c*/ 	.word	0x00000000
        /*0050*/ 	.short	0x0001
        /*0052*/ 	.short	0x0008
        /*0054*/ 	.byte	0x00, 0xf5, 0x21, 0x00


	//----- nvinfo : EIATTR_KPARAM_INFO
	.align		4
.L_69:
        /*0058*/ 	.byte	0x04, 0x17
        /*005a*/ 	.short	(.L_71 - .L_70)
.L_70:
        /*005c*/ 	.word	0x00000000
        /*0060*/ 	.short	0x0000
        /*0062*/ 	.short	0x0000
        /*0064*/ 	.byte	0x00, 0xf5, 0x21, 0x00


	//----- nvinfo : EIATTR_SPARSE_MMA_MASK
	.align		4
.L_71:
        /*0068*/ 	.byte	0x03, 0x50
        /*006a*/ 	.short	0x0000


	//----- nvinfo : EIATTR_MAXREG_COUNT
	.align		4
        /*006c*/ 	.byte	0x03, 0x1b
        /*006e*/ 	.short	0x00ff


	//----- nvinfo : EIATTR_MERCURY_ISA_VERSION
	.align		4
        /*0070*/ 	.byte	0x03, 0x5f
        /*0072*/ 	.short	0x0101


	//----- nvinfo : EIATTR_VRC_CTA_INIT_COUNT
	.align		4
        /*0074*/ 	.byte	0x02, 0x4a
	.zero		1
	.zero		1


	//----- nvinfo : EIATTR_EXIT_INSTR_OFFSETS
	.align		4
        /*0078*/ 	.byte	0x04, 0x1c
        /*007a*/ 	.short	(.L_73 - .L_72)


	//   ....[0]....
.L_72:
        /*007c*/ 	.word	0x000008f0


	//----- nvinfo : EIATTR_CBANK_PARAM_SIZE
	.align		4
.L_73:
        /*0080*/ 	.byte	0x03, 0x19
        /*0082*/ 	.short	0x0024


	//----- nvinfo : EIATTR_PARAM_CBANK
	.align		4
        /*0084*/ 	.byte	0x04, 0x0a
        /*0086*/ 	.short	(.L_75 - .L_74)
	.align		4
.L_74:
        /*0088*/ 	.word	index@(.nv.constant0._Z11gemm_kernelPKfS0_Pfiii)
        /*008c*/ 	.short	0x0380
        /*008e*/ 	.short	0x0024


	//----- nvinfo : EIATTR_SW_WAR
	.align		4
.L_75:
        /*0090*/ 	.byte	0x04, 0x36
        /*0092*/ 	.short	(.L_77 - .L_76)
.L_76:
        /*0094*/ 	.word	0x00000008
.L_77:


//--------------------- .nv.callgraph             --------------------------
	.section	.nv.callgraph,"",@"SHT_CUDA_CALLGRAPH"
	.align	4
	.sectionentsize	8
	.align		4
        /*0000*/ 	.word	0x00000000
	.align		4
        /*0004*/ 	.word	0xffffffff
	.align		4
        /*0008*/ 	.word	0x00000000
	.align		4
        /*000c*/ 	.word	0xfffffffe
	.align		4
        /*0010*/ 	.word	0x00000000
	.align		4
        /*0014*/ 	.word	0xfffffffd
	.align		4
        /*0018*/ 	.word	0x00000000
	.align		4
        /*001c*/ 	.word	0xfffffffc


//--------------------- .text._Z21gemm_kernel_sm_float4PfS_S_iii --------------------------
	.section	.text._Z21gemm_kernel_sm_float4PfS_S_iii,"ax",@progbits
	.align	128
        .global         _Z21gemm_kernel_sm_float4PfS_S_iii
        .type           _Z21gemm_kernel_sm_float4PfS_S_iii,@function
        .size           _Z21gemm_kernel_sm_float4PfS_S_iii,(.L_x_12 - _Z21gemm_kernel_sm_float4PfS_S_iii)
        .other          _Z21gemm_kernel_sm_float4PfS_S_iii,@"STO_CUDA_ENTRY STV_DEFAULT"
_Z21gemm_kernel_sm_float4PfS_S_iii:
.text._Z21gemm_kernel_sm_float4PfS_S_iii:
[----:B------:R-:W-:Y:S01]  /*0000*/  LDC R1, c[0x0][0x37c] ;  /* 0x0000df00ff017b82 */ /* 0x000fe20000000800 */
[----:B------:R-:W0:Y:S01]  /*0010*/  LDCU UR11, c[0x0][0x39c] ;  /* 0x00007380ff0b77ac */ /* 0x000e220008000800 */
[----:B------:R-:W1:Y:S01]  /*0020*/  S2R R0, SR_TID.X ;  /* 0x0000000000007919 */ /* 0x000e620000002100 */
[----:B------:R-:W-:Y:S02]  /*0030*/  CS2R R70, SRZ ;  /* 0x0000000000467805 */ /* 0x000fe4000001ff00 */
[----:B------:R-:W-:Y:S02]  /*0040*/  CS2R R68, SRZ ;  /* 0x0000000000447805 */ /* 0x000fe4000001ff00 */
[----:B------:R-:W-:Y:S01]  /*0050*/  CS2R R66, SRZ ;  /* 0x0000000000427805 */ /* 0x000fe2000001ff00 */
[----:B------:R-:W2:Y:S01]  /*0060*/  S2R R3, SR_TID.Y ;  /* 0x0000000000037919 */ /* 0x000ea20000002200 */
[----:B------:R-:W-:Y:S02]  /*0070*/  CS2R R64, SRZ ;  /* 0x0000000000407805 */ /* 0x000fe4000001ff00 */
[----:B------:R-:W-:-:S02]  /*0080*/  CS2R R62, SRZ ;  /* 0x00000000003e7805 */ /* 0x000fc4000001ff00 */
[----:B------:R-:W-:Y:S02]  /*0090*/  CS2R R60, SRZ ;  /* 0x00000000003c7805 */ /* 0x000fe4000001ff00 */
[----:B------:R-:W-:Y:S02]  /*00a0*/  CS2R R58, SRZ ;  /* 0x00000000003a7805 */ /* 0x000fe4000001ff00 */
[----:B------:R-:W-:Y:S02]  /*00b0*/  CS2R R56, SRZ ;  /* 0x0000000000387805 */ /* 0x000fe4000001ff00 */
[----:B------:R-:W-:Y:S02]  /*00c0*/  CS2R R54, SRZ ;  /* 0x0000000000367805 */ /* 0x000fe4000001ff00 */
[----:B------:R-:W-:Y:S02]  /*00d0*/  CS2R R52, SRZ ;  /* 0x0000000000347805 */ /* 0x000fe4000001ff00 */
[----:B------:R-:W-:-:S02]  /*00e0*/  CS2R R50, SRZ ;  /* 0x0000000000327805 */ /* 0x000fc4000001ff00 */
[----:B------:R-:W-:Y:S02]  /*00f0*/  CS2R R48, SRZ ;  /* 0x0000000000307805 */ /* 0x000fe4000001ff00 */
[----:B------:R-:W-:Y:S02]  /*0100*/  CS2R R46, SRZ ;  /* 0x00000000002e7805 */ /* 0x000fe4000001ff00 */
[----:B------:R-:W-:Y:S02]  /*0110*/  CS2R R44, SRZ ;  /* 0x00000000002c7805 */ /* 0x000fe4000001ff00 */
[----:B------:R-:W-:Y:S01]  /*0120*/  CS2R R42, SRZ ;  /* 0x00000000002a7805 */ /* 0x000fe2000001ff00 */
[----:B0-----:R-:W-:Y:S01]  /*0130*/  UISETP.GE.AND UP0, UPT, UR11, 0x1, UPT ;  /* 0x000000010b00788c */ /* 0x001fe2000bf06270 */
        /* <DEDUP_REMOVED lines=16> */
[----:B------:R-:W-:Y:S01]  /*0240*/  CS2R R8, SRZ ;  /* 0x0000000000087805 */ /* 0x000fe2000001ff00 */
[----:B------:R-:W0:Y:S01]  /*0250*/  LDCU.64 UR8, c[0x0][0x358] ;  /* 0x00006b00ff0877ac */ /* 0x000e220008000a00 */
[----:B-12---:R-:W-:Y:S05]  /*0260*/  BRA.U !UP0, `(.L_x_0) ;  /* 0x00000025085c7547 */ /* 0x006fea000b800000 */
[----:B------:R-:W1:Y:S01]  /*0270*/  S2R R2, SR_CTAID.X ;  /* 0x0000000000027919 */ /* 0x000e620000002500 */
[----:B------:R-:W2:Y:S01]  /*0280*/  S2UR UR7, SR_CgaCtaId ;  /* 0x00000000000779c3 */ /* 0x000ea20000008800 */
[----:B------:R-:W3:Y:S01]  /*0290*/  LDCU UR10, c[0x0][0x360] ;  /* 0x00006c00ff0a77ac */ /* 0x000ee20008000800 */
[----:B------:R-:W4:Y:S01]  /*02a0*/  S2R R7, SR_CTAID.Y ;  /* 0x0000000000077919 */ /* 0x000f220000002600 */
[----:B------:R-:W-:Y:S01]  /*02b0*/  UMOV UR5, 0x400 ;  /* 0x0000040000057882 */ /* 0x000fe20000000000 */
[----:B------:R-:W-:Y:S02]  /*02c0*/  UIADD3 UR4, UPT, UPT, UR11, 0x7, URZ ;  /* 0x000000070b047890 */ /* 0x000fe4000fffe0ff */
[----:B------:R-:W-:Y:S02]  /*02d0*/  UIADD3 UR6, UPT, UPT, UR5, 0x1000, URZ ;  /* 0x0000100005067890 */ /* 0x000fe4000fffe0ff */
[----:B------:R-:W-:-:S04]  /*02e0*/  USHF.R.U32.HI UR4, URZ, 0x3, UR4 ;  /* 0x00000003ff047899 */ /* 0x000fc80008011604 */
[----:B------:R-:W-:Y:S01]  /*02f0*/  UIADD3 UR4, UPT, UPT, -UR4, URZ, URZ ;  /* 0x000000ff04047290 */ /* 0x000fe2000fffe1ff */
[----:B---3--:R-:W-:Y:S01]  /*0300*/  IMAD R3, R3, UR10, R0 ;  /* 0x0000000a03037c24 */ /* 0x008fe2000f8e0200 */
[----:B--2---:R-:W-:-:S04]  /*0310*/  ULEA UR5, UR7, UR5, 0x18 ;  /* 0x0000000507057291 */ /* 0x004fc8000f8ec0ff */
[--C-:B------:R-:W-:Y:S01]  /*0320*/  SHF.R.U32.HI R5, RZ, 0x5, R3.reuse ;  /* 0x00000005ff057819 */ /* 0x100fe20000011603 */
[----:B------:R-:W-:Y:S01]  /*0330*/  ULEA UR6, UR7, UR6, 0x18 ;  /* 0x0000000607067291 */ /* 0x000fe2000f8ec0ff */
[C---:B------:R-:W-:Y:S02]  /*0340*/  SHF.L.U32 R6, R3.reuse, 0x4, RZ ;  /* 0x0000000403067819 */ /* 0x040fe400000006ff */
[----:B------:R-:W-:Y:S02]  /*0350*/  SHF.L.U32 R4, R3, 0x2, RZ ;  /* 0x0000000203047819 */ /* 0x000fe400000006ff */
[----:B-1----:R-:W-:Y:S02]  /*0360*/  SHF.L.U32 R0, R2, 0x7, RZ ;  /* 0x0000000702007819 */ /* 0x002fe400000006ff */
[----:B------:R-:W-:Y:S02]  /*0370*/  SHF.R.U32.HI R2, RZ, 0x1, R3 ;  /* 0x00000001ff027819 */ /* 0x000fe40000011603 */
[----:B------:R-:W-:-:S02]  /*0380*/  LOP3.LUT R71, R6, 0x1f0, RZ, 0xc0, !PT ;  /* 0x000001f006477812 */ /* 0x000fc400078ec0ff */
[----:B----4-:R-:W-:Y:S02]  /*0390*/  LEA R7, R7, R2, 0x7 ;  /* 0x0000000207077211 */ /* 0x010fe400078e38ff */
[----:B------:R-:W-:Y:S01]  /*03a0*/  LEA R100, R2, UR5, 0x5 ;  /* 0x0000000502647c11 */ /* 0x000fe2000f8e28ff */
[C---:B------:R-:W-:Y:S01]  /*03b0*/  IMAD R2, R5.reuse, UR11, R0 ;  /* 0x0000000b05027c24 */ /* 0x040fe2000f8e0200 */
[----:B------:R-:W-:Y:S02]  /*03c0*/  LEA R0, R5, UR6, 0x9 ;  /* 0x0000000605007c11 */ /* 0x000fe4000f8e48ff */
[C---:B------:R-:W-:Y:S02]  /*03d0*/  LOP3.LUT R3, R4.reuse, 0x7c, RZ, 0xc0, !PT ;  /* 0x0000007c04037812 */ /* 0x040fe400078ec0ff */
[----:B------:R-:W-:Y:S02]  /*03e0*/  LOP3.LUT R4, R4, 0x4, RZ, 0xc0, !PT ;  /* 0x0000000404047812 */ /* 0x000fe400078ec0ff */
[----:B------:R-:W-:-:S02]  /*03f0*/  LOP3.LUT R5, R6, 0x10, RZ, 0xc0, !PT ;  /* 0x0000001006057812 */ /* 0x000fc400078ec0ff */
[----:B------:R-:W-:Y:S01]  /*0400*/  IADD3 R6, PT, PT, R0, R71, RZ ;  /* 0x0000004700067210 */ /* 0x000fe20007ffe0ff */
[----:B------:R-:W-:Y:S02]  /*0410*/  HFMA2 R71, -RZ, RZ, 0, 0 ;  /* 0x00000000ff477431 */ /* 0x000fe400000001ff */
[----:B------:R-:W-:Y:S01]  /*0420*/  IMAD R7, R7, UR11, R4 ;  /* 0x0000000b07077c24 */ /* 0x000fe2000f8e0204 */
[----:B------:R-:W-:Y:S02]  /*0430*/  IADD3 R2, PT, PT, R3, R2, RZ ;  /* 0x0000000203027210 */ /* 0x000fe40007ffe0ff */
[----:B------:R-:W-:-:S07]  /*0440*/  IADD3 R100, PT, PT, R100, R5, RZ ;  /* 0x0000000564647210 */ /* 0x000fce0007ffe0ff */
.L_x_1:
[----:B------:R-:W1:Y:S08]  /*0450*/  LDC.64 R72, c[0x0][0x380] ;  /* 0x0000e000ff487b82 */ /* 0x000e700000000a00 */
[----:B------:R-:W2:Y:S01]  /*0460*/  LDC.64 R74, c[0x0][0x388] ;  /* 0x0000e200ff4a7b82 */ /* 0x000ea20000000a00 */
[----:B-1----:R-:W-:-:S05]  /*0470*/  IMAD.WIDE R72, R7, 0x4, R72 ;  /* 0x0000000407487825 */ /* 0x002fca00078e0248 */
[----:B0-----:R-:W3:Y:S01]  /*0480*/  LDG.E.128 R104, desc[UR8][R72.64] ;  /* 0x0000000848687981 */ /* 0x001ee2000c1e1d00 */
[----:B--2---:R-:W-:-:S05]  /*0490*/  IMAD.WIDE.U32 R74, R2, 0x4, R74 ;  /* 0x00000004024a7825 */ /* 0x004fca00078e004a */
[----:B------:R-:W2:Y:S01]  /*04a0*/  LDG.E.128 R108, desc[UR8][R74.64] ;  /* 0x000000084a6c7981 */ /* 0x000ea2000c1e1d00 */
[----:B------:R-:W0:Y:S01]  /*04b0*/  S2UR UR6, SR_CgaCtaId ;  /* 0x00000000000679c3 */ /* 0x000e220000008800 */
[----:B------:R-:W1:Y:S01]  /*04c0*/  S2R R3, SR_TID.Y ;  /* 0x0000000000037919 */ /* 0x000e620000002200 */
[----:B------:R-:W4:Y:S01]  /*04d0*/  S2R R0, SR_TID.X ;  /* 0x0000000000007919 */ /* 0x000f220000002100 */
[----:B------:R-:W-:Y:S02]  /*04e0*/  UMOV UR5, 0x400 ;  /* 0x0000040000057882 */ /* 0x000fe40000000000 */
[----:B------:R-:W-:Y:S02]  /*04f0*/  UIADD3 UR7, UPT, UPT, UR5, 0x1000, URZ ;  /* 0x0000100005077890 */ /* 0x000fe4000fffe0ff */
[----:B0-----:R-:W-:Y:S02]  /*0500*/  ULEA UR5, UR6, UR5, 0x18 ;  /* 0x0000000506057291 */ /* 0x001fe4000f8ec0ff */
[----:B------:R-:W-:-:S04]  /*0510*/  ULEA UR7, UR6, UR7, 0x18 ;  /* 0x0000000706077291 */ /* 0x000fc8000f8ec0ff */
[----:B-1----:R-:W-:Y:S02]  /*0520*/  LEA R5, R3, UR5, 0x8 ;  /* 0x0000000503057c11 */ /* 0x002fe4000f8e40ff */
[----:B----4-:R-:W-:Y:S01]  /*0530*/  LEA R4, R0, UR7, 0x5 ;  /* 0x0000000700047c11 */ /* 0x010fe2000f8e28ff */
[----:B---3--:R-:W-:Y:S04]  /*0540*/  STS.128 [R100], R104 ;  /* 0x0000006864007388 */ /* 0x008fe80000000c00 */
[----:B--2---:R-:W-:Y:S01]  /*0550*/  STS.128 [R6], R108 ;  /* 0x0000006c06007388 */ /* 0x004fe20000000c00 */
[----:B------:R-:W-:Y:S06]  /*0560*/  BAR.SYNC.DEFER_BLOCKING 0x0 ;  /* 0x0000000000007b1d */ /* 0x000fec0000010000 */
[----:B------:R-:W-:Y:S04]  /*0570*/  LDS.128 R72, [R5] ;  /* 0x0000000005487984 */ /* 0x000fe80000000c00 */
[----:B------:R-:W0:Y:S04]  /*0580*/  LDS.128 R76, [R4] ;  /* 0x00000000044c7984 */ /* 0x000e280000000c00 */
[----:B------:R-:W1:Y:S04]  /*0590*/  LDS.128 R80, [R4+0x10] ;  /* 0x0000100004507984 */ /* 0x000e680000000c00 */
[----:B------:R-:W2:Y:S04]  /*05a0*/  LDS.128 R92, [R4+0x210] ;  /* 0x00021000045c7984 */ /* 0x000ea80000000c00 */
[----:B------:R-:W3:Y:S04]  /*05b0*/  LDS.128 R84, [R5+0x20] ;  /* 0x0000200005547984 */ /* 0x000ee80000000c00 */
[----:B------:R-:W4:Y:S04]  /*05c0*/  LDS.128 R88, [R4+0x200] ;  /* 0x0002000004587984 */ /* 0x000f280000000c00 */
[----:B------:R-:W5:Y:S01]  /*05d0*/  LDS.128 R96, [R5+0x40] ;  /* 0x0000400005607984 */ /* 0x000f620000000c00 */
[C---:B0-----:R-:W-:Y:S01]  /*05e0*/  FFMA R101, R72.reuse, R76, R8 ;  /* 0x0000004c48657223 */ /* 0x041fe20000000008 */
[C---:B------:R-:W-:Y:S01]  /*05f0*/  FFMA R102, R72.reuse, R77, R9 ;  /* 0x0000004d48667223 */ /* 0x040fe20000000009 */
[C---:B------:R-:W-:Y:S01]  /*0600*/  FFMA R115, R72.reuse, R78, R10 ;  /* 0x0000004e48737223 */ /* 0x040fe2000000000a */
[----:B------:R-:W-:-:S02]  /*0610*/  FFMA R104, R72, R79, R11 ;  /* 0x0000004f48687223 */ /* 0x000fc4000000000b */
[----:B------:R-:W0:Y:S01]  /*0620*/  LDS.128 R8, [R5+0x60] ;  /* 0x0000600005087984 */ /* 0x000e220000000c00 */
[C---:B-1----:R-:W-:Y:S01]  /*0630*/  FFMA R103, R72.reuse, R80, R12 ;  /* 0x0000005048677223 */ /* 0x042fe2000000000c */
[C---:B------:R-:W-:Y:S01]  /*0640*/  FFMA R12, R72.reuse, R81, R13 ;  /* 0x00000051480c7223 */ /* 0x040fe2000000000d */
[C---:B------:R-:W-:Y:S01]  /*0650*/  FFMA R107, R72.reuse, R82, R14 ;  /* 0x00000052486b7223 */ /* 0x040fe2000000000e */
[----:B------:R-:W-:Y:S02]  /*0660*/  FFMA R72, R72, R83, R15 ;  /* 0x0000005348487223 */ /* 0x000fe4000000000f */
[C---:B--2---:R-:W-:Y:S02]  /*0670*/  FFMA R105, R73.reuse, R93, R12 ;  /* 0x0000005d49697223 */ /* 0x044fe4000000000c */
[----:B------:R-:W1:Y:S01]  /*0680*/  LDS.128 R12, [R5+0x80] ;  /* 0x00008000050c7984 */ /* 0x000e620000000c00 */
[----:B---3--:R-:W-:Y:S01]  /*0690*/  FFMA R106, R84, R77, R17 ;  /* 0x0000004d546a7223 */ /* 0x008fe20000000011 */
[----:B------:R-:W-:Y:S01]  /*06a0*/  FFMA R117, R76, R84, R16 ;  /* 0x000000544c757223 */ /* 0x000fe20000000010 */
[----:B------:R-:W-:Y:S01]  /*06b0*/  FFMA R119, R84, R78, R18 ;  /* 0x0000004e54777223 */ /* 0x000fe20000000012 */
[----:B------:R-:W-:Y:S01]  /*06c0*/  FFMA R17, R80, R84, R20 ;  /* 0x0000005450117223 */ /* 0x000fe20000000014 */
[C---:B------:R-:W-:Y:S01]  /*06d0*/  FFMA R16, R84.reuse, R79, R19 ;  /* 0x0000004f54107223 */ /* 0x040fe20000000013 */
[C---:B------:R-:W-:Y:S01]  /*06e0*/  FFMA R18, R84.reuse, R81, R21 ;  /* 0x0000005154127223 */ /* 0x040fe20000000015 */
[----:B------:R-:W-:Y:S01]  /*06f0*/  FFMA R20, R84, R83, R23 ;  /* 0x0000005354147223 */ /* 0x000fe20000000017 */
[----:B----4-:R-:W-:Y:S01]  /*0700*/  FFMA R111, R88, R73, R101 ;  /* 0x00000049586f7223 */ /* 0x010fe20000000065 */
[----:B------:R-:W-:Y:S01]  /*0710*/  FFMA R109, R84, R82, R22 ;  /* 0x00000052546d7223 */ /* 0x000fe20000000016 */
[C---:B------:R-:W-:Y:S01]  /*0720*/  FFMA R101, R73.reuse, R91, R104 ;  /* 0x0000005b49657223 */ /* 0x040fe20000000068 */
[C---:B------:R-:W-:Y:S01]  /*0730*/  FFMA R113, R73.reuse, R89, R102 ;  /* 0x0000005949717223 */ /* 0x040fe20000000066 */
[C---:B------:R-:W-:Y:S01]  /*0740*/  FFMA R115, R73.reuse, R90, R115 ;  /* 0x0000005a49737223 */ /* 0x040fe20000000073 */
[----:B------:R-:W-:Y:S01]  /*0750*/  FFMA R103, R92, R73, R103 ;  /* 0x000000495c677223 */ /* 0x000fe20000000067 */
[C---:B------:R-:W-:Y:S01]  /*0760*/  FFMA R107, R73.reuse, R94, R107 ;  /* 0x0000005e496b7223 */ /* 0x040fe2000000006b */
[----:B------:R-:W-:Y:S01]  /*0770*/  FFMA R72, R73, R95, R72 ;  /* 0x0000005f49487223 */ /* 0x000fe20000000048 */
[-C--:B------:R-:W-:Y:S01]  /*0780*/  FFMA R104, R95, R85.reuse, R20 ;  /* 0x000000555f687223 */ /* 0x080fe20000000014 */
[----:B-----5:R-:W-:Y:S01]  /*0790*/  FFMA R21, R76, R96, R24 ;  /* 0x000000604c157223 */ /* 0x020fe20000000018 */
[-C--:B------:R-:W-:Y:S01]  /*07a0*/  FFMA R84, R91, R85.reuse, R16 ;  /* 0x000000555b547223 */ /* 0x080fe20000000010 */
[-C--:B------:R-:W-:Y:S01]  /*07b0*/  FFMA R73, R92, R85.reuse, R17 ;  /* 0x000000555c497223 */ /* 0x080fe20000000011 */
[----:B------:R-:W-:Y:S01]  /*07c0*/  FFMA R102, R93, R85, R18 ;  /* 0x000000555d667223 */ /* 0x000fe20000000012 */
[C---:B------:R-:W-:Y:S01]  /*07d0*/  FFMA R20, R96.reuse, R77, R25 ;  /* 0x0000004d60147223 */ /* 0x040fe20000000019 */
[C---:B------:R-:W-:Y:S01]  /*07e0*/  FFMA R23, R96.reuse, R78, R26 ;  /* 0x0000004e60177223 */ /* 0x040fe2000000001a */
[C---:B------:R-:W-:Y:S01]  /*07f0*/  FFMA R22, R96.reuse, R79, R27 ;  /* 0x0000004f60167223 */ /* 0x040fe2000000001b */
[----:B------:R-:W-:Y:S01]  /*0800*/  FFMA R24, R96, R81, R29 ;  /* 0x0000005160187223 */ /* 0x000fe2000000001d */
[----:B------:R-:W2:Y:S01]  /*0810*/  LDS.128 R16, [R5+0xa0] ;  /* 0x0000a00005107984 */ /* 0x000ea20000000c00 */
[-C--:B------:R-:W-:Y:S01]  /*0820*/  FFMA R117, R88, R85.reuse, R117 ;  /* 0x0000005558757223 */ /* 0x080fe20000000075 */
[-C--:B------:R-:W-:Y:S01]  /*0830*/  FFMA R106, R89, R85.reuse, R106 ;  /* 0x00000055596a7223 */ /* 0x080fe2000000006a */
[-C--:B------:R-:W-:Y:S01]  /*0840*/  FFMA R119, R90, R85.reuse, R119 ;  /* 0x000000555a777223 */ /* 0x080fe20000000077 */
[----:B------:R-:W-:Y:S01]  /*0850*/  FFMA R109, R94, R85, R109 ;  /* 0x000000555e6d7223 */ /* 0x000fe2000000006d */
[----:B------:R-:W-:Y:S01]  /*0860*/  FFMA R123, R80, R96, R28 ;  /* 0x00000060507b7223 */ /* 0x000fe2000000001c */
[C---:B------:R-:W-:Y:S01]  /*0870*/  FFMA R85, R96.reuse, R82, R30 ;  /* 0x0000005260557223 */ /* 0x040fe2000000001e */
[----:B------:R-:W-:Y:S01]  /*0880*/  FFMA R108, R96, R83, R31 ;  /* 0x00000053606c7223 */ /* 0x000fe2000000001f */
[-C--:B------:R-:W-:Y:S01]  /*0890*/  FFMA R96, R93, R97.reuse, R24 ;  /* 0x000000615d607223 */ /* 0x080fe20000000018 */
[-C--:B------:R-:W-:Y:S01]  /*08a0*/  FFMA R30, R88, R97.reuse, R21 ;  /* 0x00000061581e7223 */ /* 0x080fe20000000015 */
[-C--:B------:R-:W-:Y:S01]  /*08b0*/  FFMA R31, R89, R97.reuse, R20 ;  /* 0x00000061591f7223 */ /* 0x080fe20000000014 */
[-C--:B------:R-:W-:Y:S01]  /*08c0*/  FFMA R29, R90, R97.reuse, R23 ;  /* 0x000000615a1d7223 */ /* 0x080fe20000000017 */
[----:B------:R-:W-:Y:S01]  /*08d0*/  FFMA R121, R91, R97, R22 ;  /* 0x000000615b797223 */ /* 0x000fe20000000016 */
[----:B0-----:R-:W-:Y:S01]  /*08e0*/  FFMA R25, R76, R8, R32 ;  /* 0x000000084c197223 */ /* 0x001fe20000000020 */
[C---:B------:R-:W-:Y:S01]  /*08f0*/  FFMA R27, R8.reuse, R78, R34 ;  /* 0x0000004e081b7223 */ /* 0x040fe20000000022 */
[----:B------:R-:W-:Y:S01]  /*0900*/  FFMA R24, R8, R79, R35 ;  /* 0x0000004f08187223 */ /* 0x000fe20000000023 */
[----:B------:R-:W0:Y:S01]  /*0910*/  LDS.128 R20, [R5+0xc0] ;  /* 0x0000c00005147984 */ /* 0x000e220000000c00 */
[-C--:B------:R-:W-:Y:S01]  /*0920*/  FFMA R123, R92, R97.reuse, R123 ;  /* 0x000000615c7b7223 */ /* 0x080fe2000000007b */
[-C--:B------:R-:W-:Y:S01]  /*0930*/  FFMA R85, R94, R97.reuse, R85 ;  /* 0x000000615e557223 */ /* 0x080fe20000000055 */
[----:B------:R-:W-:Y:S01]  /*0940*/  FFMA R108, R95, R97, R108 ;  /* 0x000000615f6c7223 */ /* 0x000fe2000000006c */
[----:B------:R-:W-:Y:S01]  /*0950*/  FFMA R124, R8, R77, R33 ;  /* 0x0000004d087c7223 */ /* 0x000fe20000000021 */
[----:B------:R-:W-:Y:S01]  /*0960*/  FFMA R33, R80, R8, R36 ;  /* 0x0000000850217223 */ /* 0x000fe20000000024 */
[C---:B------:R-:W-:Y:S01]  /*0970*/  FFMA R122, R8.reuse, R81, R37 ;  /* 0x00000051087a7223 */ /* 0x040fe20000000025 */
[C---:B------:R-:W-:Y:S01]  /*0980*/  FFMA R97, R8.reuse, R82, R38 ;  /* 0x0000005208617223 */ /* 0x040fe20000000026 */
[----:B------:R-:W-:Y:S01]  /*0990*/  FFMA R8, R8, R83, R39 ;  /* 0x0000005308087223 */ /* 0x000fe20000000027 */
[-C--:B------:R-:W-:Y:S01]  /*09a0*/  FFMA R112, R88, R9.reuse, R25 ;  /* 0x0000000958707223 */ /* 0x080fe20000000019 */
[-C--:B------:R-:W-:Y:S01]  /*09b0*/  FFMA R28, R90, R9.reuse, R27 ;  /* 0x000000095a1c7223 */ /* 0x080fe2000000001b */
[----:B------:R-:W-:-:S02]  /*09c0*/  FFMA R125, R91, R9, R24 ;  /* 0x000000095b7d7223 */ /* 0x000fc40000000018 */
[----:B------:R-:W3:Y:S01]  /*09d0*/  LDS.128 R24, [R5+0xe0] ;  /* 0x0000e00005187984 */ /* 0x000ee20000000c00 */
[-C--:B------:R-:W-:Y:S01]  /*09e0*/  FFMA R124, R89, R9.reuse, R124 ;  /* 0x00000009597c7223 */ /* 0x080fe2000000007c */
[-C--:B------:R-:W-:Y:S01]  /*09f0*/  FFMA R110, R92, R9.reuse, R33 ;  /* 0x000000095c6e7223 */ /* 0x080fe20000000021 */
[-C--:B------:R-:W-:Y:S01]  /*0a00*/  FFMA R122, R93, R9.reuse, R122 ;  /* 0x000000095d7a7223 */ /* 0x080fe2000000007a */
[-C--:B------:R-:W-:Y:S01]  /*0a10*/  FFMA R97, R94, R9.reuse, R97 ;  /* 0x000000095e617223 */ /* 0x080fe20000000061 */
[----:B------:R-:W-:Y:S01]  /*0a20*/  FFMA R8, R95, R9, R8 ;  /* 0x000000095f087223 */ /* 0x000fe20000000008 */
[----:B-1----:R-:W-:Y:S01]  /*0a30*/  FFMA R9, R76, R12, R40 ;  /* 0x0000000c4c097223 */ /* 0x002fe20000000028 */
[C---:B------:R-:W-:Y:S01]  /*0a40*/  FFMA R32, R12.reuse, R77, R41 ;  /* 0x0000004d0c207223 */ /* 0x040fe20000000029 */
[C---:B------:R-:W-:Y:S01]  /*0a50*/  FFMA R33, R12.reuse, R78, R42 ;  /* 0x0000004e0c217223 */ /* 0x040fe2000000002a */
[C---:B------:R-:W-:Y:S01]  /*0a60*/  FFMA R34, R12.reuse, R79, R43 ;  /* 0x0000004f0c227223 */ /* 0x040fe2000000002b */
        /* <DEDUP_REMOVED lines=8> */
[----:B------:R-:W-:-:S02]  /*0af0*/  FFMA R9, R94, R13, R35 ;  /* 0x0000000d5e097223 */ /* 0x000fc40000000023 */
[----:B------:R-:W1:Y:S01]  /*0b00*/  LDS.128 R32, [R4+0x400] ;  /* 0x0004000004207984 */ /* 0x000e620000000c00 */
[----:B--2---:R-:W-:Y:S01]  /*0b10*/  FFMA R36, R16, R77, R49 ;  /* 0x0000004d10247223 */ /* 0x004fe20000000031 */
[-C--:B------:R-:W-:Y:S01]  /*0b20*/  FFMA R41, R92, R13.reuse, R41 ;  /* 0x0000000d5c297223 */ /* 0x080fe20000000029 */
[-C--:B------:R-:W-:Y:S01]  /*0b30*/  FFMA R120, R93, R13.reuse, R120 ;  /* 0x0000000d5d787223 */ /* 0x080fe20000000078 */
[----:B------:R-:W-:Y:S01]  /*0b40*/  FFMA R114, R95, R13, R114 ;  /* 0x0000000d5f727223 */ /* 0x000fe20000000072 */
[----:B------:R-:W-:Y:S01]  /*0b50*/  FFMA R13, R76, R16, R48 ;  /* 0x000000104c0d7223 */ /* 0x000fe20000000030 */
[C---:B------:R-:W-:Y:S01]  /*0b60*/  FFMA R37, R16.reuse, R78, R50 ;  /* 0x0000004e10257223 */ /* 0x040fe20000000032 */
[----:B------:R-:W-:Y:S01]  /*0b70*/  FFMA R38, R16, R79, R51 ;  /* 0x0000004f10267223 */ /* 0x000fe20000000033 */
[----:B------:R-:W-:Y:S01]  /*0b80*/  FFMA R43, R80, R16, R52 ;  /* 0x00000010502b7223 */ /* 0x000fe20000000034 */
[C---:B------:R-:W-:Y:S01]  /*0b90*/  FFMA R42, R16.reuse, R81, R53 ;  /* 0x00000051102a7223 */ /* 0x040fe20000000035 */
[C---:B------:R-:W-:Y:S01]  /*0ba0*/  FFMA R39, R16.reuse, R82, R54 ;  /* 0x0000005210277223 */ /* 0x040fe20000000036 */
[----:B------:R-:W-:Y:S01]  /*0bb0*/  FFMA R40, R16, R83, R55 ;  /* 0x0000005310287223 */ /* 0x000fe20000000037 */
[----:B------:R-:W-:Y:S01]  /*0bc0*/  FFMA R16, R89, R17, R36 ;  /* 0x0000001159107223 */ /* 0x000fe20000000024 */
[----:B0-----:R-:W-:Y:S01]  /*0bd0*/  FFMA R36, R20, R77, R57 ;  /* 0x0000004d14247223 */ /* 0x001fe20000000039 */
[----:B------:R-:W-:Y:S01]  /*0be0*/  FFMA R50, R88, R17, R13 ;  /* 0x0000001158327223 */ /* 0x000fe2000000000d */
[----:B------:R-:W-:Y:S01]  /*0bf0*/  FFMA R46, R20, R83, R63 ;  /* 0x00000053142e7223 */ /* 0x000fe2000000003f */
[-C--:B------:R-:W-:Y:S01]  /*0c00*/  FFMA R54, R90, R17.reuse, R37 ;  /* 0x000000115a367223 */ /* 0x080fe20000000025 */
[-C--:B------:R-:W-:Y:S01]  /*0c10*/  FFMA R53, R91, R17.reuse, R38 ;  /* 0x000000115b357223 */ /* 0x080fe20000000026 */
[-C--:B------:R-:W-:Y:S01]  /*0c20*/  FFMA R43, R92, R17.reuse, R43 ;  /* 0x000000115c2b7223 */ /* 0x080fe2000000002b */
        /* <DEDUP_REMOVED lines=8> */
[----:B---3--:R-:W-:Y:S01]  /*0cb0*/  FFMA R36, R24, R77, R65 ;  /* 0x0000004d18247223 */ /* 0x008fe20000000041 */
[----:B------:R-:W-:Y:S01]  /*0cc0*/  FFMA R47, R80, R20, R60 ;  /* 0x00000014502f7223 */ /* 0x000fe2000000003c */
[----:B------:R-:W-:Y:S01]  /*0cd0*/  FFMA R48, R20, R81, R61 ;  /* 0x0000005114307223 */ /* 0x000fe2000000003d */
[-C--:B------:R-:W-:Y:S01]  /*0ce0*/  FFMA R20, R88, R21.reuse, R17 ;  /* 0x0000001558147223 */ /* 0x080fe20000000011 */
[-C--:B------:R-:W-:Y:S01]  /*0cf0*/  FFMA R61, R90, R21.reuse, R37 ;  /* 0x000000155a3d7223 */ /* 0x080fe20000000025 */
[-C--:B------:R-:W-:Y:S01]  /*0d00*/  FFMA R55, R91, R21.reuse, R38 ;  /* 0x000000155b377223 */ /* 0x080fe20000000026 */
[----:B------:R-:W-:Y:S01]  /*0d10*/  FFMA R17, R94, R21, R39 ;  /* 0x000000155e117223 */ /* 0x000fe20000000027 */
[----:B------:R-:W-:-:S02]  /*0d20*/  FFMA R89, R89, R25, R36 ;  /* 0x0000001959597223 */ /* 0x000fc40000000024 */
[----:B------:R-:W0:Y:S01]  /*0d30*/  LDS.128 R36, [R4+0x410] ;  /* 0x0004100004247984 */ /* 0x000e220000000c00 */
[----:B------:R-:W-:Y:S01]  /*0d40*/  FFMA R52, R24, R79, R67 ;  /* 0x0000004f18347223 */ /* 0x000fe20000000043 */
[----:B------:R-:W-:Y:S01]  /*0d50*/  FFMA R79, R80, R24, R68 ;  /* 0x00000018504f7223 */ /* 0x000fe20000000044 */
[C---:B-1----:R-:W-:Y:S01]  /*0d60*/  FFMA R49, R32.reuse, R10, R112 ;  /* 0x0000000a20317223 */ /* 0x042fe20000000070 */
[C---:B------:R-:W-:Y:S01]  /*0d70*/  FFMA R112, R33.reuse, R86, R106 ;  /* 0x0000005621707223 */ /* 0x040fe2000000006a */
[-C--:B------:R-:W-:Y:S01]  /*0d80*/  FFMA R51, R32, R98.reuse, R30 ;  /* 0x0000006220337223 */ /* 0x080fe2000000001e */
[-C--:B------:R-:W-:Y:S01]  /*0d90*/  FFMA R106, R33, R98.reuse, R31 ;  /* 0x00000062216a7223 */ /* 0x080fe2000000001f */
[C---:B------:R-:W-:Y:S01]  /*0da0*/  FFMA R68, R34.reuse, R98, R29 ;  /* 0x0000006222447223 */ /* 0x040fe2000000001d */
[----:B------:R-:W-:Y:S02]  /*0db0*/  FFMA R60, R34, R10, R28 ;  /* 0x0000000a223c7223 */ /* 0x000fe4000000001c */
[----:B------:R-:W1:Y:S01]  /*0dc0*/  LDS.128 R28, [R4+0x600] ;  /* 0x00060000041c7984 */ /* 0x000e620000000c00 */
[-C--:B------:R-:W-:Y:S01]  /*0dd0*/  FFMA R47, R92, R21.reuse, R47 ;  /* 0x000000155c2f7223 */ /* 0x080fe2000000002f */
[-C--:B------:R-:W-:Y:S01]  /*0de0*/  FFMA R48, R93, R21.reuse, R48 ;  /* 0x000000155d307223 */ /* 0x080fe20000000030 */
[----:B------:R-:W-:Y:S01]  /*0df0*/  FFMA R46, R95, R21, R46 ;  /* 0x000000155f2e7223 */ /* 0x000fe2000000002e */
[----:B------:R-:W-:Y:S01]  /*0e00*/  FFMA R21, R76, R24, R64 ;  /* 0x000000184c157223 */ /* 0x000fe20000000040 */
[C---:B------:R-:W-:Y:S01]  /*0e10*/  FFMA R65, R24.reuse, R78, R66 ;  /* 0x0000004e18417223 */ /* 0x040fe20000000042 */
[C---:B------:R-:W-:Y:S01]  /*0e20*/  FFMA R118, R24.reuse, R81, R69 ;  /* 0x0000005118767223 */ /* 0x040fe20000000045 */
[C---:B------:R-:W-:Y:S01]  /*0e30*/  FFMA R67, R24.reuse, R82, R70 ;  /* 0x0000005218437223 */ /* 0x040fe20000000046 */
[----:B------:R-:W-:Y:S01]  /*0e40*/  FFMA R24, R24, R83, R71 ;  /* 0x0000005318187223 */ /* 0x000fe20000000047 */
[-C--:B------:R-:W-:Y:S01]  /*0e50*/  FFMA R69, R88, R25.reuse, R21 ;  /* 0x0000001958457223 */ /* 0x080fe20000000015 */
[-C--:B------:R-:W-:Y:S01]  /*0e60*/  FFMA R65, R90, R25.reuse, R65 ;  /* 0x000000195a417223 */ /* 0x080fe20000000041 */
[-C--:B------:R-:W-:Y:S01]  /*0e70*/  FFMA R91, R91, R25.reuse, R52 ;  /* 0x000000195b5b7223 */ /* 0x080fe20000000034 */
[-C--:B------:R-:W-:Y:S01]  /*0e80*/  FFMA R79, R92, R25.reuse, R79 ;  /* 0x000000195c4f7223 */ /* 0x080fe2000000004f */
[-C--:B------:R-:W-:Y:S01]  /*0e90*/  FFMA R118, R93, R25.reuse, R118 ;  /* 0x000000195d767223 */ /* 0x080fe20000000076 */
[-C--:B------:R-:W-:Y:S01]  /*0ea0*/  FFMA R67, R94, R25.reuse, R67 ;  /* 0x000000195e437223 */ /* 0x080fe20000000043 */
[----:B------:R-:W-:Y:S01]  /*0eb0*/  FFMA R59, R95, R25, R24 ;  /* 0x000000195f3b7223 */ /* 0x000fe20000000018 */
[C---:B------:R-:W-:Y:S01]  /*0ec0*/  FFMA R111, R32.reuse, R74, R111 ;  /* 0x0000004a206f7223 */ /* 0x040fe2000000006f */
[C---:B------:R-:W-:Y:S01]  /*0ed0*/  FFMA R57, R32.reuse, R86, R117 ;  /* 0x0000005620397223 */ /* 0x040fe20000000075 */
[C---:B------:R-:W-:Y:S01]  /*0ee0*/  FFMA R25, R32.reuse, R14, R116 ;  /* 0x0000000e20197223 */ /* 0x040fe20000000074 */
[C---:B------:R-:W-:Y:S01]  /*0ef0*/  FFMA R21, R32.reuse, R18, R50 ;  /* 0x0000001220157223 */ /* 0x040fe20000000032 */
[C---:B------:R-:W-:Y:S01]  /*0f00*/  FFMA R94, R32.reuse, R22, R20 ;  /* 0x00000016205e7223 */ /* 0x040fe20000000014 */
[----:B------:R-:W-:Y:S01]  /*0f10*/  FFMA R82, R32, R26, R69 ;  /* 0x0000001a20527223 */ /* 0x000fe20000000045 */
[----:B------:R-:W-:Y:S01]  /*0f20*/  FFMA R80, R33, R10, R124 ;  /* 0x0000000a21507223 */ /* 0x000fe2000000007c */
[----:B------:R-:W-:Y:S01]  /*0f30*/  FFMA R32, R35, R14, R45 ;  /* 0x0000000e23207223 */ /* 0x000fe2000000002d */
[----:B------:R-:W-:Y:S01]  /*0f40*/  FFMA R70, R74, R34, R115 ;  /* 0x000000224a467223 */ /* 0x000fe20000000073 */
[C---:B------:R-:W-:Y:S01]  /*0f50*/  FFMA R71, R34.reuse, R86, R119 ;  /* 0x0000005622477223 */ /* 0x040fe20000000077 */
[C---:B------:R-:W-:Y:S01]  /*0f60*/  FFMA R56, R34.reuse, R14, R12 ;  /* 0x0000000e22387223 */ /* 0x040fe2000000000c */
[C---:B------:R-:W-:Y:S01]  /*0f70*/  FFMA R54, R34.reuse, R18, R54 ;  /* 0x0000001222367223 */ /* 0x040fe20000000036 */
[C---:B------:R-:W-:Y:S01]  /*0f80*/  FFMA R52, R34.reuse, R22, R61 ;  /* 0x0000001622347223 */ /* 0x040fe2000000003d */
[----:B0-----:R-:W-:Y:S01]  /*0f90*/  FFMA R124, R37, R98, R96 ;  /* 0x00000062257c7223 */ /* 0x001fe20000000060 */
[----:B------:R-:W-:Y:S01]  /*0fa0*/  FFMA R50, R34, R26, R65 ;  /* 0x0000001a22327223 */ /* 0x000fe20000000041 */
[----:B------:R-:W-:Y:S01]  /*0fb0*/  FFMA R90, R35, R18, R53 ;  /* 0x00000012235a7223 */ /* 0x000fe20000000035 */
[----:B------:R-:W-:Y:S01]  /*0fc0*/  FFMA R45, R36, R74, R103 ;  /* 0x0000004a242d7223 */ /* 0x000fe20000000067 */
[----:B------:R-:W-:Y:S01]  /*0fd0*/  FFMA R58, R74, R39, R72 ;  /* 0x000000274a3a7223 */ /* 0x000fe20000000048 */
[----:B------:R-:W-:Y:S01]  /*0fe0*/  FFMA R96, R39, R10, R8 ;  /* 0x0000000a27607223 */ /* 0x000fe20000000008 */
[C---:B------:R-:W-:Y:S01]  /*0ff0*/  FFMA R78, R33.reuse, R14, R44 ;  /* 0x0000000e214e7223 */ /* 0x040fe2000000002c */
[----:B------:R-:W-:Y:S01]  /*1000*/  FFMA R76, R33, R18, R16 ;  /* 0x00000012214c7223 */ /* 0x000fe20000000010 */
[----:B------:R-:W-:Y:S01]  /*1010*/  FFMA R34, R35, R98, R121 ;  /* 0x0000006223227223 */ /* 0x000fe20000000079 */
[C---:B------:R-:W-:Y:S01]  /*1020*/  FFMA R53, R36.reuse, R14, R41 ;  /* 0x0000000e24357223 */ /* 0x040fe20000000029 */
[-C--:B------:R-:W-:Y:S01]  /*1030*/  FFMA R103, R36, R18.reuse, R43 ;  /* 0x0000001224677223 */ /* 0x080fe2000000002b */
[-C--:B------:R-:W-:Y:S01]  /*1040*/  FFMA R72, R37, R18.reuse, R42 ;  /* 0x0000001225487223 */ /* 0x080fe2000000002a */
[----:B------:R-:W-:Y:S01]  /*1050*/  FFMA R8, R39, R18, R40 ;  /* 0x0000001227087223 */ /* 0x000fe20000000028 */
[C---:B------:R-:W-:Y:S01]  /*1060*/  FFMA R116, R74.reuse, R33, R113 ;  /* 0x000000214a747223 */ /* 0x040fe20000000071 */
[C---:B------:R-:W-:Y:S01]  /*1070*/  FFMA R66, R33.reuse, R22, R63 ;  /* 0x0000001621427223 */ /* 0x040fe2000000003f */
[----:B------:R-:W-:Y:S01]  /*1080*/  FFMA R62, R33, R26, R89 ;  /* 0x0000001a213e7223 */ /* 0x000fe20000000059 */
[C---:B------:R-:W-:Y:S01]  /*1090*/  FFMA R44, R74.reuse, R35, R101 ;  /* 0x000000234a2c7223 */ /* 0x040fe20000000065 */
[C---:B------:R-:W-:Y:S01]  /*10a0*/  FFMA R92, R35.reuse, R86, R84 ;  /* 0x00000056235c7223 */ /* 0x040fe20000000054 */
[C---:B------:R-:W-:Y:S01]  /*10b0*/  FFMA R88, R35.reuse, R10, R125 ;  /* 0x0000000a23587223 */ /* 0x040fe2000000007d */
[C---:B------:R-:W-:Y:S01]  /*10c0*/  FFMA R16, R35.reuse, R22, R55 ;  /* 0x0000001623107223 */ /* 0x040fe20000000037 */
[----:B------:R-:W-:Y:S01]  /*10d0*/  FFMA R20, R35, R26, R91 ;  /* 0x0000001a23147223 */ /* 0x000fe2000000005b */
[----:B------:R-:W0:Y:S01]  /*10e0*/  LDS.128 R40, [R4+0x610] ;  /* 0x0006100004287984 */ /* 0x000e220000000c00 */
[----:B------:R-:W-:Y:S01]  /*10f0*/  FFMA R64, R74, R37, R105 ;  /* 0x000000254a407223 */ /* 0x000fe20000000069 */
[C---:B------:R-:W-:Y:S01]  /*1100*/  FFMA R125, R36.reuse, R86, R73 ;  /* 0x00000056247d7223 */ /* 0x040fe20000000049 */
[-C--:B------:R-:W-:Y:S01]  /*1110*/  FFMA R121, R36, R98.reuse, R123 ;  /* 0x0000006224797223 */ /* 0x080fe2000000007b */
[CC--:B------:R-:W-:Y:S01]  /*1120*/  FFMA R117, R38.reuse, R98.reuse, R85 ;  /* 0x0000006226757223 */ /* 0x0c0fe20000000055 */
[----:B------:R-:W-:Y:S01]  /*1130*/  FFMA R12, R39, R98, R108 ;  /* 0x00000062270c7223 */ /* 0x000fe2000000006c */
[----:B------:R-:W-:Y:S01]  /*1140*/  FFMA R105, R38, R14, R9 ;  /* 0x0000000e26697223 */ /* 0x000fe20000000009 */
[----:B------:R-:W-:Y:S01]  /*1150*/  FFMA R61, R74, R38, R107 ;  /* 0x000000264a3d7223 */ /* 0x000fe2000000006b */
[-C--:B------:R-:W-:Y:S01]  /*1160*/  FFMA R102, R37, R86.reuse, R102 ;  /* 0x0000005625667223 */ /* 0x080fe20000000066 */
[CC--:B------:R-:W-:Y:S01]  /*1170*/  FFMA R69, R38.reuse, R86.reuse, R109 ;  /* 0x0000005626457223 */ /* 0x0c0fe2000000006d */
[----:B------:R-:W-:Y:S01]  /*1180*/  FFMA R104, R39, R86, R104 ;  /* 0x0000005627687223 */ /* 0x000fe20000000068 */
[C---:B------:R-:W-:Y:S01]  /*1190*/  FFMA R55, R38.reuse, R10, R97 ;  /* 0x0000000a26377223 */ /* 0x040fe20000000061 */
[C---:B------:R-:W-:Y:S01]  /*11a0*/  FFMA R95, R38.reuse, R18, R13 ;  /* 0x00000012265f7223 */ /* 0x040fe2000000000d */
[----:B------:R-:W-:Y:S01]  /*11b0*/  FFMA R77, R38, R22, R17 ;  /* 0x00000016264d7223 */ /* 0x000fe20000000011 */
[-C--:B------:R-:W-:Y:S01]  /*11c0*/  FFMA R79, R36, R26.reuse, R79 ;  /* 0x0000001a244f7223 */ /* 0x080fe2000000004f */
[-C--:B------:R-:W-:Y:S01]  /*11d0*/  FFMA R118, R37, R26.reuse, R118 ;  /* 0x0000001a25767223 */ /* 0x080fe20000000076 */
[-C--:B------:R-:W-:Y:S01]  /*11e0*/  FFMA R67, R38, R26.reuse, R67 ;  /* 0x0000001a26437223 */ /* 0x080fe20000000043 */
[----:B------:R-:W-:Y:S01]  /*11f0*/  FFMA R108, R39, R26, R59 ;  /* 0x0000001a276c7223 */ /* 0x000fe2000000003b */
[C---:B-1----:R-:W-:Y:S01]  /*1200*/  FFMA R73, R28.reuse, R75, R111 ;  /* 0x0000004b1c497223 */ /* 0x042fe2000000006f */
[C---:B------:R-:W-:Y:S01]  /*1210*/  FFMA R123, R28.reuse, R87, R57 ;  /* 0x000000571c7b7223 */ /* 0x040fe20000000039 */
[C---:B------:R-:W-:Y:S01]  /*1220*/  FFMA R85, R28.reuse, R15, R25 ;  /* 0x0000000f1c557223 */ /* 0x040fe20000000019 */
[----:B------:R-:W-:Y:S01]  /*1230*/  FFMA R9, R28, R19, R21 ;  /* 0x000000131c097223 */ /* 0x000fe20000000015 */
[CC--:B------:R-:W-:Y:S01]  /*1240*/  FFMA R113, R36.reuse, R10.reuse, R110 ;  /* 0x0000000a24717223 */ /* 0x0c0fe2000000006e */
[C---:B------:R-:W-:Y:S01]  /*1250*/  FFMA R122, R37.reuse, R10, R122 ;  /* 0x0000000a257a7223 */ /* 0x040fe2000000007a */
[-C--:B------:R-:W-:Y:S01]  /*1260*/  FFMA R120, R37, R14.reuse, R120 ;  /* 0x0000000e25787223 */ /* 0x080fe20000000078 */
[----:B------:R-:W-:Y:S01]  /*1270*/  FFMA R114, R39, R14, R114 ;  /* 0x0000000e27727223 */ /* 0x000fe20000000072 */
[-C--:B------:R-:W-:Y:S01]  /*1280*/  FFMA R81, R36, R22.reuse, R47 ;  /* 0x0000001624517223 */ /* 0x080fe2000000002f */
[-C--:B------:R-:W-:Y:S01]  /*1290*/  FFMA R18, R37, R22.reuse, R48 ;  /* 0x0000001625127223 */ /* 0x080fe20000000030 */
[----:B------:R-:W-:Y:S01]  /*12a0*/  FFMA R24, R39, R22, R46 ;  /* 0x0000001627187223 */ /* 0x000fe2000000002e */
[C---:B------:R-:W-:Y:S01]  /*12b0*/  FFMA R119, R28.reuse, R99, R51 ;  /* 0x000000631c777223 */ /* 0x040fe20000000033 */
[C---:B------:R-:W-:Y:S01]  /*12c0*/  FFMA R107, R28.reuse, R11, R49 ;  /* 0x0000000b1c6b7223 */ /* 0x040fe20000000031 */
[C---:B------:R-:W-:Y:S01]  /*12d0*/  FFMA R25, R28.reuse, R23, R94 ;  /* 0x000000171c197223 */ /* 0x040fe2000000005e */
[----:B------:R-:W-:Y:S01]  /*12e0*/  FFMA R17, R28, R27, R82 ;  /* 0x0000001b1c117223 */ /* 0x000fe20000000052 */
[----:B------:R-:W-:Y:S01]  /*12f0*/  FFMA R98, R75, R29, R116 ;  /* 0x0000001d4b627223 */ /* 0x000fe20000000074 */
[C---:B------:R-:W-:Y:S01]  /*1300*/  FFMA R21, R29.reuse, R87, R112 ;  /* 0x000000571d157223 */ /* 0x040fe20000000070 */
[C---:B------:R-:W-:Y:S01]  /*1310*/  FFMA R89, R29.reuse, R99, R106 ;  /* 0x000000631d597223 */ /* 0x040fe2000000006a */
[C---:B------:R-:W-:Y:S01]  /*1320*/  FFMA R111, R29.reuse, R11, R80 ;  /* 0x0000000b1d6f7223 */ /* 0x040fe20000000050 */
[C---:B------:R-:W-:Y:S01]  /*1330*/  FFMA R97, R29.reuse, R15, R78 ;  /* 0x0000000f1d617223 */ /* 0x040fe2000000004e */
[C---:B------:R-:W-:Y:S01]  /*1340*/  FFMA R91, R29.reuse, R19, R76 ;  /* 0x000000131d5b7223 */ /* 0x040fe2000000004c */
[C---:B------:R-:W-:Y:S01]  /*1350*/  FFMA R59, R29.reuse, R23, R66 ;  /* 0x000000171d3b7223 */ /* 0x040fe20000000042 */
[----:B------:R-:W-:Y:S01]  /*1360*/  FFMA R57, R29, R27, R62 ;  /* 0x0000001b1d397223 */ /* 0x000fe2000000003e */
[C---:B------:R-:W-:Y:S01]  /*1370*/  FFMA R63, R75.reuse, R30, R70 ;  /* 0x0000001e4b3f7223 */ /* 0x040fe20000000046 */
[C---:B------:R-:W-:Y:S01]  /*1380*/  FFMA R71, R30.reuse, R87, R71 ;  /* 0x000000571e477223 */ /* 0x040fe20000000047 */
[C---:B------:R-:W-:Y:S01]  /*1390*/  FFMA R115, R30.reuse, R99, R68 ;  /* 0x000000631e737223 */ /* 0x040fe20000000044 */
[C---:B------:R-:W-:Y:S01]  /*13a0*/  FFMA R109, R30.reuse, R11, R60 ;  /* 0x0000000b1e6d7223 */ /* 0x040fe2000000003c */
        /* <DEDUP_REMOVED lines=12> */
[----:B------:R-:W-:Y:S04]  /*1470*/  LDS.128 R36, [R5+0x10] ;  /* 0x0000100005247984 */ /* 0x000fe80000000c00 */
[----:B------:R-:W1:Y:S04]  /*1480*/  LDS.128 R48, [R4+0x800] ;  /* 0x0008000004307984 */ /* 0x000e680000000c00 */
[----:B------:R-:W2:Y:S04]  /*1490*/  LDS.128 R32, [R4+0x810] ;  /* 0x0008100004207984 */ /* 0x000ea80000000c00 */
[----:B------:R-:W3:Y:S01]  /*14a0*/  LDS.128 R28, [R5+0x30] ;  /* 0x00003000051c7984 */ /* 0x000ee20000000c00 */
[C---:B0-----:R-:W-:Y:S01]  /*14b0*/  FFMA R66, R40.reuse, R75, R45 ;  /* 0x0000004b28427223 */ /* 0x041fe2000000002d */
[----:B------:R-:W-:Y:S01]  /*14c0*/  FFMA R61, R75, R42, R61 ;  /* 0x0000002a4b3d7223 */ /* 0x000fe2000000003d */
[-C--:B------:R-:W-:Y:S01]  /*14d0*/  FFMA R125, R40, R87.reuse, R125 ;  /* 0x00000057287d7223 */ /* 0x080fe2000000007d */
[-C--:B------:R-:W-:Y:S01]  /*14e0*/  FFMA R22, R41, R87.reuse, R102 ;  /* 0x0000005729167223 */ /* 0x080fe20000000066 */
[-C--:B------:R-:W-:Y:S01]  /*14f0*/  FFMA R69, R42, R87.reuse, R69 ;  /* 0x000000572a457223 */ /* 0x080fe20000000045 */
[----:B------:R-:W-:Y:S01]  /*1500*/  FFMA R14, R43, R87, R104 ;  /* 0x000000572b0e7223 */ /* 0x000fe20000000068 */
[----:B------:R-:W0:Y:S01]  /*1510*/  LDS.128 R44, [R5+0x50] ;  /* 0x00005000052c7984 */ /* 0x000e220000000c00 */
[-C--:B------:R-:W-:Y:S01]  /*1520*/  FFMA R113, R40, R11.reuse, R113 ;  /* 0x0000000b28717223 */ /* 0x080fe20000000071 */
[-C--:B------:R-:W-:Y:S01]  /*1530*/  FFMA R122, R41, R11.reuse, R122 ;  /* 0x0000000b297a7223 */ /* 0x080fe2000000007a */
[-C--:B------:R-:W-:Y:S01]  /*1540*/  FFMA R87, R42, R11.reuse, R55 ;  /* 0x0000000b2a577223 */ /* 0x080fe20000000037 */
[----:B------:R-:W-:Y:S01]  /*1550*/  FFMA R96, R43, R11, R96 ;  /* 0x0000000b2b607223 */ /* 0x000fe20000000060 */
[C---:B------:R-:W-:Y:S01]  /*1560*/  FFMA R64, R75.reuse, R41, R64 ;  /* 0x000000294b407223 */ /* 0x040fe20000000040 */
[----:B------:R-:W-:Y:S01]  /*1570*/  FFMA R58, R75, R43, R58 ;  /* 0x0000002b4b3a7223 */ /* 0x000fe2000000003a */
[C---:B------:R-:W-:Y:S01]  /*1580*/  FFMA R11, R40.reuse, R15, R53 ;  /* 0x0000000f280b7223 */ /* 0x040fe20000000035 */
[-C--:B------:R-:W-:Y:S01]  /*1590*/  FFMA R103, R40, R19.reuse, R103 ;  /* 0x0000001328677223 */ /* 0x080fe20000000067 */
[----:B------:R-:W4:Y:S01]  /*15a0*/  LDS.128 R52, [R5+0x70] ;  /* 0x0000700005347984 */ /* 0x000f220000000c00 */
[-C--:B------:R-:W-:Y:S01]  /*15b0*/  FFMA R72, R41, R19.reuse, R72 ;  /* 0x0000001329487223 */ /* 0x080fe20000000048 */
[-C--:B------:R-:W-:Y:S01]  /*15c0*/  FFMA R95, R42, R19.reuse, R95 ;  /* 0x000000132a5f7223 */ /* 0x080fe2000000005f */
[----:B------:R-:W-:Y:S01]  /*15d0*/  FFMA R8, R43, R19, R8 ;  /* 0x000000132b087223 */ /* 0x000fe20000000008 */
[C---:B------:R-:W-:Y:S01]  /*15e0*/  FFMA R75, R40.reuse, R23, R81 ;  /* 0x00000017284b7223 */ /* 0x040fe20000000051 */
[-C--:B------:R-:W-:Y:S01]  /*15f0*/  FFMA R121, R40, R99.reuse, R121 ;  /* 0x0000006328797223 */ /* 0x080fe20000000079 */
[-C--:B------:R-:W-:Y:S01]  /*1600*/  FFMA R124, R41, R99.reuse, R124 ;  /* 0x00000063297c7223 */ /* 0x080fe2000000007c */
[CC--:B------:R-:W-:Y:S01]  /*1610*/  FFMA R117, R42.reuse, R99.reuse, R117 ;  /* 0x000000632a757223 */ /* 0x0c0fe20000000075 */
[----:B------:R-:W-:Y:S01]  /*1620*/  FFMA R10, R43, R99, R12 ;  /* 0x000000632b0a7223 */ /* 0x000fe2000000000c */
[-C--:B------:R-:W-:Y:S01]  /*1630*/  FFMA R18, R41, R23.reuse, R18 ;  /* 0x0000001729127223 */ /* 0x080fe20000000012 */
[-C--:B------:R-:W-:Y:S01]  /*1640*/  FFMA R19, R42, R23.reuse, R77 ;  /* 0x000000172a137223 */ /* 0x080fe2000000004d */
[----:B------:R-:W-:Y:S01]  /*1650*/  FFMA R24, R43, R23, R24 ;  /* 0x000000172b187223 */ /* 0x000fe20000000018 */
[----:B------:R-:W5:Y:S01]  /*1660*/  LDS.128 R80, [R5+0x90] ;  /* 0x0000900005507984 */ /* 0x000f620000000c00 */
[C---:B-1----:R-:W-:Y:S01]  /*1670*/  FFMA R12, R36.reuse, R50, R63 ;  /* 0x00000032240c7223 */ /* 0x042fe2000000003f */
[----:B--2---:R-:W-:-:S02]  /*1680*/  FFMA R20, R36, R34, R61 ;  /* 0x0000002224147223 */ /* 0x004fc4000000003d */
[----:B------:R-:W1:Y:S01]  /*1690*/  LDS.128 R60, [R5+0xd0] ;  /* 0x0000d000053c7984 */ /* 0x000e620000000c00 */
[C---:B---3--:R-:W-:Y:S01]  /*16a0*/  FFMA R99, R28.reuse, R50, R71 ;  /* 0x000000321c637223 */ /* 0x048fe20000000047 */
[C---:B------:R-:W-:Y:S02]  /*16b0*/  FFMA R23, R28.reuse, R34, R69 ;  /* 0x000000221c177223 */ /* 0x040fe40000000045 */
[----:B------:R-:W2:Y:S01]  /*16c0*/  LDS.128 R68, [R5+0xf0] ;  /* 0x0000f00005447984 */ /* 0x000ea20000000c00 */
[----:B------:R-:W-:Y:S01]  /*16d0*/  FFMA R112, R28, R49, R21 ;  /* 0x000000311c707223 */ /* 0x000fe20000000015 */
[-C--:B------:R-:W-:Y:S01]  /*16e0*/  FFMA R106, R48, R28.reuse, R123 ;  /* 0x0000001c306a7223 */ /* 0x080fe2000000007b */
[----:B------:R-:W-:Y:S01]  /*16f0*/  FFMA R92, R28, R51, R92 ;  /* 0x000000331c5c7223 */ /* 0x000fe2000000005c */
[----:B------:R-:W-:Y:S01]  /*1700*/  FFMA R21, R32, R28, R125 ;  /* 0x0000001c20157223 */ /* 0x000fe2000000007d */
[----:B------:R-:W-:Y:S01]  /*1710*/  FFMA R22, R28, R33, R22 ;  /* 0x000000211c167223 */ /* 0x000fe20000000016 */
        /* <DEDUP_REMOVED lines=8> */
[-C--:B------:R-:W-:Y:S01]  /*17a0*/  FFMA R58, R36, R35.reuse, R58 ;  /* 0x00000023243a7223 */ /* 0x080fe2000000003a */
[----:B------:R-:W-:Y:S01]  /*17b0*/  FFMA R28, R28, R35, R14 ;  /* 0x000000231c1c7223 */ /* 0x000fe2000000000e */
[----:B0-----:R-:W-:Y:S01]  /*17c0*/  FFMA R102, R44, R49, R89 ;  /* 0x000000312c667223 */ /* 0x001fe20000000059 */
        /* <DEDUP_REMOVED lines=8> */
[----:B------:R0:W3:Y:S01]  /*1850*/  LDS.128 R76, [R5+0xb0] ;  /* 0x0000b000054c7984 */ /* 0x0000e20000000c00 */
[----:B----4-:R-:W-:Y:S01]  /*1860*/  FFMA R116, R48, R52, R107 ;  /* 0x0000003430747223 */ /* 0x010fe2000000006b */
[C---:B------:R-:W-:Y:S01]  /*1870*/  FFMA R104, R52.reuse, R49, R111 ;  /* 0x0000003134687223 */ /* 0x040fe2000000006f */
[C---:B------:R-:W-:Y:S01]  /*1880*/  FFMA R94, R52.reuse, R50, R109 ;  /* 0x00000032345e7223 */ /* 0x040fe2000000006d */
[----:B------:R-:W-:Y:S01]  /*1890*/  FFMA R88, R52, R51, R88 ;  /* 0x0000003334587223 */ /* 0x000fe20000000058 */
[----:B------:R-:W-:Y:S01]  /*18a0*/  FFMA R10, R32, R52, R113 ;  /* 0x00000034200a7223 */ /* 0x000fe20000000071 */
[C---:B------:R-:W-:Y:S01]  /*18b0*/  FFMA R122, R52.reuse, R33, R122 ;  /* 0x00000021347a7223 */ /* 0x040fe2000000007a */
[C---:B------:R-:W-:Y:S01]  /*18c0*/  FFMA R87, R52.reuse, R34, R87 ;  /* 0x0000002234577223 */ /* 0x040fe20000000057 */
[----:B------:R-:W-:Y:S01]  /*18d0*/  FFMA R44, R52, R35, R96 ;  /* 0x00000023342c7223 */ /* 0x000fe20000000060 */
[----:B-----5:R-:W-:Y:S01]  /*18e0*/  FFMA R123, R48, R80, R85 ;  /* 0x00000050307b7223 */ /* 0x020fe20000000055 */
[C---:B------:R-:W-:Y:S01]  /*18f0*/  FFMA R52, R80.reuse, R51, R74 ;  /* 0x0000003350347223 */ /* 0x040fe2000000004a */
[C---:B------:R-:W-:Y:S01]  /*1900*/  FFMA R97, R80.reuse, R49, R97 ;  /* 0x0000003150617223 */ /* 0x040fe20000000061 */
[----:B------:R-:W-:Y:S01]  /*1910*/  FFMA R96, R80, R50, R101 ;  /* 0x0000003250607223 */ /* 0x000fe20000000065 */
[----:B------:R-:W-:Y:S01]  /*1920*/  FFMA R11, R32, R80, R11 ;  /* 0x00000050200b7223 */ /* 0x000fe2000000000b */
[C---:B------:R-:W-:Y:S01]  /*1930*/  FFMA R120, R80.reuse, R33, R120 ;  /* 0x0000002150787223 */ /* 0x040fe20000000078 */
[CC--:B------:R-:W-:Y:S01]  /*1940*/  FFMA R85, R80.reuse, R34.reuse, R105 ;  /* 0x0000002250557223 */ /* 0x0c0fe20000000069 */
[----:B------:R-:W-:Y:S01]  /*1950*/  FFMA R74, R80, R35, R114 ;  /* 0x00000023504a7223 */ /* 0x000fe20000000072 */
[-C--:B------:R-:W-:Y:S01]  /*1960*/  FFMA R118, R41, R27.reuse, R118 ;  /* 0x0000001b29767223 */ /* 0x080fe20000000076 */
[-C--:B------:R-:W-:Y:S01]  /*1970*/  FFMA R67, R42, R27.reuse, R67 ;  /* 0x0000001b2a437223 */ /* 0x080fe20000000043 */
[----:B------:R-:W-:Y:S01]  /*1980*/  FFMA R108, R43, R27, R108 ;  /* 0x0000001b2b6c7223 */ /* 0x000fe2000000006c */
[C---:B-1----:R-:W-:Y:S01]  /*1990*/  FFMA R114, R60.reuse, R51, R16 ;  /* 0x000000333c727223 */ /* 0x042fe20000000010 */
[C---:B------:R-:W-:Y:S01]  /*19a0*/  FFMA R80, R60.reuse, R33, R18 ;  /* 0x000000213c507223 */ /* 0x040fe20000000012 */
[----:B0-----:R-:W-:Y:S01]  /*19b0*/  FFMA R5, R60, R34, R19 ;  /* 0x000000223c057223 */ /* 0x001fe20000000013 */
[C---:B--2---:R-:W-:Y:S01]  /*19c0*/  FFMA R119, R48.reuse, R68, R17 ;  /* 0x0000004430777223 */ /* 0x044fe20000000011 */
[----:B------:R-:W0:Y:S04]  /*19d0*/  LDS.128 R40, [R4+0xa00] ;  /* 0x000a000004287984 */ /* 0x000e280000000c00 */
[----:B------:R-:W1:Y:S01]  /*19e0*/  LDS.128 R16, [R4+0xa10] ;  /* 0x000a100004107984 */ /* 0x000e620000000c00 */
[----:B------:R-:W-:Y:S01]  /*19f0*/  FFMA R117, R48, R60, R25 ;  /* 0x0000003c30757223 */ /* 0x000fe20000000019 */
[CC--:B------:R-:W-:Y:S01]  /*1a00*/  FFMA R59, R60.reuse, R49.reuse, R59 ;  /* 0x000000313c3b7223 */ /* 0x0c0fe2000000003b */
[-C--:B------:R-:W-:Y:S01]  /*1a10*/  FFMA R65, R60, R50.reuse, R65 ;  /* 0x000000323c417223 */ /* 0x080fe20000000041 */
[C---:B------:R-:W-:Y:S01]  /*1a20*/  FFMA R57, R68.reuse, R49, R57 ;  /* 0x0000003144397223 */ /* 0x040fe20000000039 */
[----:B------:R-:W-:Y:S01]  /*1a30*/  FFMA R13, R68, R50, R13 ;  /* 0x00000032440d7223 */ /* 0x000fe2000000000d */
[----:B------:R-:W-:Y:S01]  /*1a40*/  FFMA R25, R32, R60, R75 ;  /* 0x0000003c20197223 */ /* 0x000fe2000000004b */
[----:B------:R-:W-:Y:S01]  /*1a50*/  FFMA R24, R60, R35, R24 ;  /* 0x000000233c187223 */ /* 0x000fe20000000018 */
[C---:B------:R-:W-:Y:S01]  /*1a60*/  FFMA R60, R68.reuse, R51, R26 ;  /* 0x00000033443c7223 */ /* 0x040fe2000000001a */
[----:B------:R-:W-:Y:S01]  /*1a70*/  FFMA R118, R68, R33, R118 ;  /* 0x0000002144767223 */ /* 0x000fe20000000076 */
[----:B---3--:R-:W-:Y:S01]  /*1a80*/  FFMA R107, R76, R49, R91 ;  /* 0x000000314c6b7223 */ /* 0x008fe2000000005b */
[-C--:B------:R-:W-:Y:S01]  /*1a90*/  FFMA R121, R48, R76.reuse, R9 ;  /* 0x0000004c30797223 */ /* 0x080fe20000000009 */
[----:B------:R-:W-:Y:S01]  /*1aa0*/  FFMA R90, R76, R51, R90 ;  /* 0x000000334c5a7223 */ /* 0x000fe2000000005a */
[----:B------:R-:W-:Y:S01]  /*1ab0*/  FFMA R9, R32, R76, R103 ;  /* 0x0000004c20097223 */ /* 0x000fe20000000067 */
[C---:B------:R-:W-:Y:S01]  /*1ac0*/  FFMA R27, R76.reuse, R34, R95 ;  /* 0x000000224c1b7223 */ /* 0x040fe2000000005f */
[C---:B------:R-:W-:Y:S01]  /*1ad0*/  FFMA R8, R76.reuse, R35, R8 ;  /* 0x000000234c087223 */ /* 0x040fe20000000008 */
[C---:B------:R-:W-:Y:S01]  /*1ae0*/  FFMA R91, R76.reuse, R50, R93 ;  /* 0x000000324c5b7223 */ /* 0x040fe2000000005d */
[----:B------:R-:W-:Y:S01]  /*1af0*/  FFMA R72, R76, R33, R72 ;  /* 0x000000214c487223 */ /* 0x000fe20000000048 */
[----:B------:R-:W-:Y:S01]  /*1b00*/  FFMA R34, R68, R34, R67 ;  /* 0x0000002244227223 */ /* 0x000fe20000000043 */
[----:B------:R-:W-:Y:S01]  /*1b10*/  FFMA R48, R32, R68, R15 ;  /* 0x0000004420307223 */ /* 0x000fe2000000000f */
[----:B------:R-:W-:Y:S01]  /*1b20*/  FFMA R76, R68, R35, R108 ;  /* 0x00000023444c7223 */ /* 0x000fe2000000006c */
[----:B0-----:R-:W-:Y:S01]  /*1b30*/  FFMA R50, R40, R37, R73 ;  /* 0x0000002528327223 */ /* 0x001fe20000000049 */
        /* <DEDUP_REMOVED lines=9> */
[C---:B-1----:R-:W-:Y:S01]  /*1bd0*/  FFMA R33, R37.reuse, R18, R20 ;  /* 0x0000001225217223 */ /* 0x042fe20000000014 */
[-C--:B------:R-:W-:Y:S01]  /*1be0*/  FFMA R32, R40, R29.reuse, R106 ;  /* 0x0000001d28207223 */ /* 0x080fe2000000006a */
        /* <DEDUP_REMOVED lines=18> */
[C---:B------:R-:W-:Y:S01]  /*1d10*/  FFMA R26, R40.reuse, R45, R110 ;  /* 0x0000002d281a7223 */ /* 0x040fe2000000006e */
[-C--:B------:R-:W-:Y:S01]  /*1d20*/  FFMA R125, R40, R53.reuse, R116 ;  /* 0x00000035287d7223 */ /* 0x080fe20000000074 */
[----:B------:R-:W-:Y:S01]  /*1d30*/  FFMA R95, R42, R53, R94 ;  /* 0x000000352a5f7223 */ /* 0x000fe2000000005e */
[----:B------:R-:W0:Y:S01]  /*1d40*/  LDS.128 R12, [R4+0xc00] ;  /* 0x000c0000040c7984 */ /* 0x000e220000000c00 */
[----:B------:R-:W-:Y:S01]  /*1d50*/  FFMA R43, R43, R69, R60 ;  /* 0x000000452b2b7223 */ /* 0x000fe2000000003c */
[-C--:B------:R-:W-:Y:S01]  /*1d60*/  FFMA R29, R16, R45.reuse, R56 ;  /* 0x0000002d101d7223 */ /* 0x080fe20000000038 */
[-C--:B------:R-:W-:Y:S01]  /*1d70*/  FFMA R124, R17, R45.reuse, R124 ;  /* 0x0000002d117c7223 */ /* 0x080fe2000000007c */
[-C--:B------:R-:W-:Y:S01]  /*1d80*/  FFMA R89, R18, R45.reuse, R89 ;  /* 0x0000002d12597223 */ /* 0x080fe20000000059 */
[----:B------:R-:W-:Y:S01]  /*1d90*/  FFMA R36, R19, R45, R36 ;  /* 0x0000002d13247223 */ /* 0x000fe20000000024 */
[-C--:B------:R-:W-:Y:S01]  /*1da0*/  FFMA R37, R16, R53.reuse, R10 ;  /* 0x0000003510257223 */ /* 0x080fe2000000000a */
[-C--:B------:R-:W-:Y:S01]  /*1db0*/  FFMA R122, R17, R53.reuse, R122 ;  /* 0x00000035117a7223 */ /* 0x080fe2000000007a */
[-C--:B------:R-:W-:Y:S01]  /*1dc0*/  FFMA R87, R18, R53.reuse, R87 ;  /* 0x0000003512577223 */ /* 0x080fe20000000057 */
[C---:B------:R-:W-:Y:S01]  /*1dd0*/  FFMA R44, R19.reuse, R53, R44 ;  /* 0x00000035132c7223 */ /* 0x040fe2000000002c */
[C---:B------:R-:W-:Y:S01]  /*1de0*/  FFMA R45, R16.reuse, R81, R11 ;  /* 0x00000051102d7223 */ /* 0x040fe2000000000b */
[-C--:B------:R-:W-:Y:S01]  /*1df0*/  FFMA R53, R16, R77.reuse, R9 ;  /* 0x0000004d10357223 */ /* 0x080fe20000000009 */
[----:B------:R-:W-:-:S02]  /*1e00*/  FFMA R60, R19, R77, R8 ;  /* 0x0000004d133c7223 */ /* 0x000fc40000000008 */
[----:B------:R-:W1:Y:S01]  /*1e10*/  LDS.128 R8, [R4+0xc10] ;  /* 0x000c100004087984 */ /* 0x000e620000000c00 */
[C---:B------:R-:W-:Y:S01]  /*1e20*/  FFMA R123, R40.reuse, R81, R123 ;  /* 0x00000051287b7223 */ /* 0x040fe2000000007b */
[C---:B------:R-:W-:Y:S01]  /*1e30*/  FFMA R121, R40.reuse, R77, R121 ;  /* 0x0000004d28797223 */ /* 0x040fe20000000079 */
[C---:B------:R-:W-:Y:S01]  /*1e40*/  FFMA R117, R40.reuse, R61, R117 ;  /* 0x0000003d28757223 */ /* 0x040fe20000000075 */
[----:B------:R-:W-:Y:S01]  /*1e50*/  FFMA R119, R40, R69, R119 ;  /* 0x0000004528777223 */ /* 0x000fe20000000077 */
[-C--:B------:R-:W-:Y:S01]  /*1e60*/  FFMA R93, R42, R81.reuse, R96 ;  /* 0x000000512a5d7223 */ /* 0x080fe20000000060 */
[-C--:B------:R-:W-:Y:S01]  /*1e70*/  FFMA R120, R17, R81.reuse, R120 ;  /* 0x0000005111787223 */ /* 0x080fe20000000078 */
[-C--:B------:R-:W-:Y:S01]  /*1e80*/  FFMA R85, R18, R81.reuse, R85 ;  /* 0x0000005112557223 */ /* 0x080fe20000000055 */
[----:B------:R-:W-:Y:S01]  /*1e90*/  FFMA R74, R19, R81, R74 ;  /* 0x00000051134a7223 */ /* 0x000fe2000000004a */
[----:B------:R-:W-:Y:S01]  /*1ea0*/  FFMA R91, R42, R77, R91 ;  /* 0x0000004d2a5b7223 */ /* 0x000fe2000000005b */
[----:B------:R-:W-:Y:S01]  /*1eb0*/  FFMA R81, R16, R61, R25 ;  /* 0x0000003d10517223 */ /* 0x000fe20000000019 */
[CC--:B------:R-:W-:Y:S01]  /*1ec0*/  FFMA R72, R17.reuse, R77.reuse, R72 ;  /* 0x0000004d11487223 */ /* 0x0c0fe20000000048 */
[----:B------:R-:W-:Y:S01]  /*1ed0*/  FFMA R27, R18, R77, R27 ;  /* 0x0000004d121b7223 */ /* 0x000fe2000000001b */
[----:B------:R-:W-:Y:S01]  /*1ee0*/  FFMA R25, R16, R69, R48 ;  /* 0x0000004510197223 */ /* 0x000fe20000000030 */
[-C--:B------:R-:W-:Y:S01]  /*1ef0*/  FFMA R80, R17, R61.reuse, R80 ;  /* 0x0000003d11507223 */ /* 0x080fe20000000050 */
[CC--:B------:R-:W-:Y:S01]  /*1f00*/  FFMA R77, R18.reuse, R61.reuse, R5 ;  /* 0x0000003d124d7223 */ /* 0x0c0fe20000000005 */
[----:B------:R-:W-:Y:S01]  /*1f10*/  FFMA R68, R19, R61, R24 ;  /* 0x0000003d13447223 */ /* 0x000fe20000000018 */
[-C--:B------:R-:W-:Y:S01]  /*1f20*/  FFMA R118, R17, R69.reuse, R118 ;  /* 0x0000004511767223 */ /* 0x080fe20000000076 */
[-C--:B------:R-:W-:Y:S01]  /*1f30*/  FFMA R5, R18, R69.reuse, R34 ;  /* 0x0000004512057223 */ /* 0x080fe20000000022 */
[----:B------:R-:W-:Y:S01]  /*1f40*/  FFMA R76, R19, R69, R76 ;  /* 0x00000045134c7223 */ /* 0x000fe2000000004c */
[C---:B0-----:R-:W-:Y:S01]  /*1f50*/  FFMA R16, R12.reuse, R30, R32 ;  /* 0x0000001e0c107223 */ /* 0x041fe20000000020 */
        /* <DEDUP_REMOVED lines=32> */
[-C--:B-1----:R-:W-:Y:S01]  /*2160*/  FFMA R21, R8, R30.reuse, R21 ;  /* 0x0000001e08157223 */ /* 0x082fe20000000015 */
[-C--:B------:R-:W-:Y:S01]  /*2170*/  FFMA R22, R9, R30.reuse, R22 ;  /* 0x0000001e09167223 */ /* 0x080fe20000000016 */
[-C--:B------:R-:W-:Y:S01]  /*2180*/  FFMA R23, R10, R30.reuse, R23 ;  /* 0x0000001e0a177223 */ /* 0x080fe20000000017 */
[----:B------:R-:W-:Y:S01]  /*2190*/  FFMA R28, R11, R30, R28 ;  /* 0x0000001e0b1c7223 */ /* 0x000fe2000000001c */
        /* <DEDUP_REMOVED lines=16> */
[----:B------:R-:W-:-:S02]  /*22a0*/  FFMA R54, R9, R78, R72 ;  /* 0x0000004e09367223 */ /* 0x000fc40000000048 */
[----:B------:R-:W1:Y:S01]  /*22b0*/  LDS.128 R72, [R4+0xe10] ;  /* 0x000e100004487984 */ /* 0x000e620000000c00 */
[C---:B------:R-:W-:Y:S01]  /*22c0*/  FFMA R61, R10.reuse, R78, R27 ;  /* 0x0000004e0a3d7223 */ /* 0x040fe2000000001b */
[C---:B------:R-:W-:Y:S01]  /*22d0*/  FFMA R77, R10.reuse, R62, R77 ;  /* 0x0000003e0a4d7223 */ /* 0x040fe2000000004d */
[----:B------:R-:W-:Y:S01]  /*22e0*/  FFMA R5, R10, R70, R5 ;  /* 0x000000460a057223 */ /* 0x000fe20000000005 */
[C---:B------:R-:W-:Y:S01]  /*22f0*/  FFMA R60, R11.reuse, R78, R60 ;  /* 0x0000004e0b3c7223 */ /* 0x040fe2000000003c */
[C---:B------:R-:W-:Y:S01]  /*2300*/  FFMA R68, R11.reuse, R62, R68 ;  /* 0x0000003e0b447223 */ /* 0x040fe20000000044 */
[----:B------:R-:W-:Y:S01]  /*2310*/  FFMA R76, R11, R70, R76 ;  /* 0x000000460b4c7223 */ /* 0x000fe2000000004c */
[C---:B0-----:R-:W-:Y:S01]  /*2320*/  FFMA R10, R39.reuse, R66, R18 ;  /* 0x00000042270a7223 */ /* 0x041fe20000000012 */
        /* <DEDUP_REMOVED lines=9> */
[----:B------:R-:W-:Y:S01]  /*23c0*/  UIADD3 UR4, UPT, UPT, UR4, 0x1, URZ ;  /* 0x0000000104047890 */ /* 0x000fe2000fffe0ff */
[C---:B-1----:R-:W-:Y:S01]  /*23d0*/  FFMA R12, R72.reuse, R39, R13 ;  /* 0x00000027480c7223 */ /* 0x042fe2000000000d */
        /* <DEDUP_REMOVED lines=9> */
[----:B------:R-:W-:-:S02]  /*2470*/  FFMA R30, R74, R47, R89 ;  /* 0x0000002f4a1e7223 */ /* 0x000fc40000000059 */
[----:B------:R-:W0:Y:S01]  /*2480*/  LDC R89, c[0x0][0x39c] ;  /* 0x0000e700ff597b82 */ /* 0x000e220000000800 */
[C---:B------:R-:W-:Y:S01]  /*2490*/  FFMA R53, R8.reuse, R78, R53 ;  /* 0x0000004e08357223 */ /* 0x040fe20000000035 */
[C---:B------:R-:W-:Y:S01]  /*24a0*/  FFMA R81, R8.reuse, R62, R81 ;  /* 0x0000003e08517223 */ /* 0x040fe20000000051 */
[----:B------:R-:W-:Y:S01]  /*24b0*/  FFMA R69, R8, R70, R25 ;  /* 0x0000004608457223 */ /* 0x000fe20000000019 */
[C---:B------:R-:W-:Y:S01]  /*24c0*/  FFMA R8, R64.reuse, R39, R17 ;  /* 0x0000002740087223 */ /* 0x040fe20000000011 */
[----:B------:R-:W-:Y:S01]  /*24d0*/  UISETP.NE.AND UP0, UPT, UR4, URZ, UPT ;  /* 0x000000ff0400728c */ /* 0x000fe2000bf05270 */
[-C--:B------:R-:W-:Y:S01]  /*24e0*/  FFMA R16, R64, R31.reuse, R16 ;  /* 0x0000001f40107223 */ /* 0x080fe20000000010 */
[----:B------:R-:W-:Y:S01]  /*24f0*/  FFMA R17, R65, R31, R112 ;  /* 0x0000001f41117223 */ /* 0x000fe20000000070 */
[----:B------:R-:W-:Y:S01]  /*2500*/  FFMA R31, R75, R47, R36 ;  /* 0x0000002f4b1f7223 */ /* 0x000fe20000000024 */
[C---:B------:R-:W-:Y:S01]  /*2510*/  FFMA R80, R9.reuse, R62, R80 ;  /* 0x0000003e09507223 */ /* 0x040fe20000000050 */
[----:B------:R-:W-:Y:S01]  /*2520*/  FFMA R78, R9, R70, R118 ;  /* 0x00000046094e7223 */ /* 0x000fe20000000076 */
[C---:B------:R-:W-:Y:S01]  /*2530*/  FFMA R36, R72.reuse, R55, R37 ;  /* 0x0000003748247223 */ /* 0x040fe20000000025 */
[----:B------:R-:W-:Y:S01]  /*2540*/  FFMA R9, R39, R65, R114 ;  /* 0x0000004127097223 */ /* 0x000fe20000000072 */
[----:B------:R-:W-:Y:S01]  /*2550*/  FFMA R37, R73, R55, R38 ;  /* 0x0000003749257223 */ /* 0x000fe20000000026 */
[----:B------:R-:W-:Y:S01]  /*2560*/  FFMA R52, R72, R79, R53 ;  /* 0x0000004f48347223 */ /* 0x000fe20000000035 */
[-C--:B------:R-:W-:Y:S01]  /*2570*/  FFMA R32, R64, R55.reuse, R32 ;  /* 0x0000003740207223 */ /* 0x080fe20000000020 */
[-C--:B------:R-:W-:Y:S01]  /*2580*/  FFMA R33, R65, R55.reuse, R108 ;  /* 0x0000003741217223 */ /* 0x080fe2000000006c */
[-C--:B------:R-:W-:Y:S01]  /*2590*/  FFMA R34, R66, R55.reuse, R34 ;  /* 0x0000003742227223 */ /* 0x080fe20000000022 */
[CC--:B------:R-:W-:Y:S01]  /*25a0*/  FFMA R38, R74.reuse, R55.reuse, R87 ;  /* 0x000000374a267223 */ /* 0x0c0fe20000000057 */
[----:B------:R-:W-:Y:S01]  /*25b0*/  FFMA R39, R75, R55, R44 ;  /* 0x000000374b277223 */ /* 0x000fe2000000002c */
[-C--:B------:R-:W-:Y:S01]  /*25c0*/  FFMA R53, R73, R79.reuse, R54 ;  /* 0x0000004f49357223 */ /* 0x080fe20000000036 */
[-C--:B------:R-:W-:Y:S01]  /*25d0*/  FFMA R54, R74, R79.reuse, R61 ;  /* 0x0000004f4a367223 */ /* 0x080fe2000000003d */
        /* <DEDUP_REMOVED lines=18> */
[-C--:B------:R-:W-:Y:S01]  /*2700*/  FFMA R68, R72, R71.reuse, R69 ;  /* 0x0000004748447223 */ /* 0x080fe20000000045 */
[-C--:B------:R-:W-:Y:S01]  /*2710*/  FFMA R64, R64, R71.reuse, R116 ;  /* 0x0000004740407223 */ /* 0x080fe20000000074 */
[-C--:B------:R-:W-:Y:S01]  /*2720*/  FFMA R65, R65, R71.reuse, R102 ;  /* 0x0000004741417223 */ /* 0x080fe20000000066 */
[----:B------:R-:W-:Y:S01]  /*2730*/  FFMA R66, R66, R71, R96 ;  /* 0x0000004742427223 */ /* 0x000fe20000000060 */
[C---:B------:R-:W-:Y:S01]  /*2740*/  FFMA R45, R73.reuse, R83, R46 ;  /* 0x00000053492d7223 */ /* 0x040fe2000000002e */
[-C--:B------:R-:W-:Y:S01]  /*2750*/  FFMA R69, R73, R71.reuse, R78 ;  /* 0x0000004749457223 */ /* 0x080fe2000000004e */
[C---:B------:R-:W-:Y:S01]  /*2760*/  FFMA R70, R74.reuse, R71, R5 ;  /* 0x000000474a467223 */ /* 0x040fe20000000005 */
[-C--:B------:R-:W-:Y:S01]  /*2770*/  FFMA R46, R74, R83.reuse, R85 ;  /* 0x000000534a2e7223 */ /* 0x080fe20000000055 */
[C---:B------:R-:W-:Y:S01]  /*2780*/  FFMA R47, R75.reuse, R83, R82 ;  /* 0x000000534b2f7223 */ /* 0x040fe20000000052 */
[----:B------:R-:W-:Y:S01]  /*2790*/  FFMA R71, R75, R71, R76 ;  /* 0x000000474b477223 */ /* 0x000fe2000000004c */
[----:B0-----:R-:W-:-:S02]  /*27a0*/  LEA R2, R89, R2, 0x3 ;  /* 0x0000000259027211 */ /* 0x001fc400078e18ff */
[----:B------:R-:W-:Y:S01]  /*27b0*/  IADD3 R7, PT, PT, R7, 0x8, RZ ;  /* 0x0000000807077810 */ /* 0x000fe20007ffe0ff */
[----:B------:R-:W-:Y:S06]  /*27c0*/  BAR.SYNC.DEFER_BLOCKING 0x0 ;  /* 0x0000000000007b1d */ /* 0x000fec0000010000 */
[----:B------:R-:W-:Y:S05]  /*27d0*/  BRA.U UP0, `(.L_x_1) ;  /* 0xffffffdd001c7547 */ /* 0x000fea000b83ffff */
.L_x_0:
[----:B------:R-:W1:Y:S01]  /*27e0*/  S2R R2, SR_CTAID.Y ;  /* 0x0000000000027919 */ /* 0x000e620000002600 */
[----:B------:R-:W2:Y:S01]  /*27f0*/  LDC R81, c[0x0][0x3a0] ;  /* 0x0000e800ff517b82 */ /* 0x000ea20000000800 */
[----:B------:R-:W3:Y:S07]  /*2800*/  S2R R7, SR_CTAID.X ;  /* 0x0000000000077919 */ /* 0x000eee0000002500 */
[----:B------:R-:W4:Y:S01]  /*2810*/  LDC.64 R4, c[0x0][0x390] ;  /* 0x0000e400ff047b82 */ /* 0x000f220000000a00 */
[----:B-1----:R-:W-:-:S02]  /*2820*/  LEA R3, R2, R3, 0x4 ;  /* 0x0000000302037211 */ /* 0x002fc400078e20ff */
[----:B---3--:R-:W-:Y:S02]  /*2830*/  LEA R2, R7, R0, 0x4 ;  /* 0x0000000007027211 */ /* 0x008fe400078e20ff */
[----:B------:R-:W-:Y:S02]  /*2840*/  SHF.L.U32 R0, R3, 0x3, RZ ;  /* 0x0000000303007819 */ /* 0x000fe400000006ff */
[----:B------:R-:W-:-:S05]  /*2850*/  SHF.L.U32 R3, R2, 0x3, RZ ;  /* 0x0000000302037819 */ /* 0x000fca00000006ff */
[----:B--2---:R-:W-:-:S04]  /*2860*/  IMAD R3, R0, R81, R3 ;  /* 0x0000005100037224 */ /* 0x004fc800078e0203 */
[----:B----4-:R-:W-:-:S05]  /*2870*/  IMAD.WIDE R2, R3, 0x4, R4 ;  /* 0x0000000403027825 */ /* 0x010fca00078e0204 */
[----:B0-----:R0:W-:Y:S01]  /*2880*/  STG.E.128 desc[UR8][R2.64], R8 ;  /* 0x0000000802007986 */ /* 0x0011e2000c101d08 */
[----:B------:R-:W-:-:S03]  /*2890*/  IMAD.WIDE R4, R81, 0x4, R2 ;  /* 0x0000000451047825 */ /* 0x000fc600078e0202 */
[----:B------:R-:W-:Y:S01]  /*28a0*/  STG.E.128 desc[UR8][R2.64+0x10], R12 ;  /* 0x0000100c02007986 */ /* 0x000fe2000c101d08 */
[----:B------:R-:W-:-:S03]  /*28b0*/  IMAD.WIDE R6, R81, 0x4, R4 ;  /* 0x0000000451067825 */ /* 0x000fc600078e0204 */
[----:B------:R-:W-:Y:S04]  /*28c0*/  STG.E.128 desc[UR8][R4.64], R16 ;  /* 0x0000001004007986 */ /* 0x000fe8000c101d08 */
[----:B------:R-:W-:Y:S01]  /*28d0*/  STG.E.128 desc[UR8][R4.64+0x10], R20 ;  /* 0x0000101404007986 */ /* 0x000fe2000c101d08 */
        /* <DEDUP_REMOVED lines=10> */
[----:B0-----:R-:W-:-:S03]  /*2980*/  IMAD.WIDE R8, R81, 0x4, R78 ;  /* 0x0000000451087825 */ /* 0x001fc600078e024e */
[----:B------:R-:W-:Y:S04]  /*2990*/  STG.E.128 desc[UR8][R76.64], R48 ;  /* 0x000000304c007986 */ /* 0x000fe8000c101d08 */
[----:B------:R-:W-:Y:S04]  /*29a0*/  STG.E.128 desc[UR8][R76.64+0x10], R52 ;  /* 0x000010344c007986 */ /* 0x000fe8000c101d08 */
[----:B------:R-:W-:Y:S04]  /*29b0*/  STG.E.128 desc[UR8][R78.64], R56 ;  /* 0x000000384e007986 */ /* 0x000fe8000c101d08 */
[----:B------:R-:W-:Y:S04]  /*29c0*/  STG.E.128 desc[UR8][R78.64+0x10], R60 ;  /* 0x0000103c4e007986 */ /* 0x000fe8000c101d08 */
[----:B------:R-:W-:Y:S04]  /*29d0*/  STG.E.128 desc[UR8][R8.64], R64 ;  /* 0x0000004008007986 */ /* 0x000fe8000c101d08 */
[----:B------:R-:W-:Y:S01]  /*29e0*/  STG.E.128 desc[UR8][R8.64+0x10], R68 ;  /* 0x0000104408007986 */ /* 0x000fe2000c101d08 */
[----:B------:R-:W-:Y:S05]  /*29f0*/  EXIT ;  /* 0x000000000000794d */ /* 0x000fea0003800000 */
.L_x_2:
[----:B------:R-:W-:-:S00]  /*2a00*/  BRA `(.L_x_2) ;  /* 0xfffffffc00fc7947 */ /* 0x000fc0000383ffff */
[----:B------:R-:W-:-:S00]  /*2a10*/  NOP ;  /* 0x0000000000007918 */ /* 0x000fc00000000000 */
        /* <DEDUP_REMOVED lines=14> */
.L_x_12:


//--------------------- .text._Z17gemm_kernel_sm_v1PKfS0_Pfiii --------------------------
	.section	.text._Z17gemm_kernel_sm_v1PKfS0_Pfiii,"ax",@progbits
	.align	128
        .global         _Z17gemm_kernel_sm_v1PKfS0_Pfiii
        .type           _Z17gemm_kernel_sm_v1PKfS0_Pfiii,@function
        .size           _Z17gemm_kernel_sm_v1PKfS0_Pfiii,(.L_x_13 - _Z17gemm_kernel_sm_v1PKfS0_Pfiii)
        .other          _Z17gemm_kernel_sm_v1PKfS0_Pfiii,@"STO_CUDA_ENTRY STV_DEFAULT"
_Z17gemm_kernel_sm_v1PKfS0_Pfiii:
.text._Z17gemm_kernel_sm_v1PKfS0_Pfiii:
[----:B------:R-:W-:Y:S01]  /*0000*/  LDC R1, c[0x0][0x37c] ;  /* 0x0000df00ff017b82 */ /* 0x000fe20000000800 */
[----:B------:R-:W0:Y:S01]  /*0010*/  S2R R17, SR_TID.Y ;  /* 0x0000000000117919 */ /* 0x000e220000002200 */
[----:B------:R-:W1:Y:S06]  /*0020*/  LDCU UR7, c[0x0][0x39c] ;  /* 0x00007380ff0777ac */ /* 0x000e6c0008000800 */
[----:B------:R-:W0:Y:S01]  /*0030*/  LDC R0, c[0x0][0x364] ;  /* 0x0000d900ff007b82 */ /* 0x000e220000000800 */
[----:B------:R-:W-:Y:S01]  /*0040*/  HFMA2 R27, -RZ, RZ, 0, 0 ;  /* 0x00000000ff1b7431 */ /* 0x000fe200000001ff */
[----:B------:R-:W2:Y:S01]  /*0050*/  S2R R15, SR_TID.X ;  /* 0x00000000000f7919 */ /* 0x000ea20000002100 */
[----:B------:R-:W3:Y:S05]  /*0060*/  LDCU.64 UR8, c[0x0][0x358] ;  /* 0x00006b00ff0877ac */ /* 0x000eea0008000a00 */
[----:B------:R-:W0:Y:S08]  /*0070*/  S2UR UR4, SR_CTAID.Y ;  /* 0x00000000000479c3 */ /* 0x000e300000002600 */
[----:B------:R-:W2:Y:S01]  /*0080*/  S2UR UR5, SR_CTAID.X ;  /* 0x00000000000579c3 */ /* 0x000ea20000002500 */
[----:B-1----:R-:W-:-:S07]  /*0090*/  UISETP.GE.AND UP0, UPT, UR7, 0x1, UPT ;  /* 0x000000010700788c */ /* 0x002fce000bf06270 */
[----:B------:R-:W2:Y:S01]  /*00a0*/  LDC R2, c[0x0][0x360] ;  /* 0x0000d800ff027b82 */ /* 0x000ea20000000800 */
[----:B0-----:R-:W-:Y:S02]  /*00b0*/  IMAD R0, R0, UR4, R17 ;  /* 0x0000000400007c24 */ /* 0x001fe4000f8e0211 */
[----:B--2---:R-:W-:Y:S01]  /*00c0*/  IMAD R3, R2, UR5, R15 ;  /* 0x0000000502037c24 */ /* 0x004fe2000f8e020f */
[----:B---3--:R-:W-:Y:S06]  /*00d0*/  BRA.U !UP0, `(.L_x_3) ;  /* 0x0000000d084c7547 */ /* 0x008fec000b800000 */
[----:B------:R-:W0:Y:S01]  /*00e0*/  S2UR UR6, SR_CgaCtaId ;  /* 0x00000000000679c3 */ /* 0x000e220000008800 */
[----:B------:R-:W-:Y:S01]  /*00f0*/  UMOV UR4, 0x400 ;  /* 0x0000040000047882 */ /* 0x000fe20000000000 */
[----:B------:R-:W-:Y:S02]  /*0100*/  UISETP.GE.U32.AND UP0, UPT, UR7, 0x11, UPT ;  /* 0x000000110700788c */ /* 0x000fe4000bf06070 */
[----:B------:R-:W-:Y:S01]  /*0110*/  IMAD R24, R0, UR7, RZ ;  /* 0x0000000700187c24 */ /* 0x000fe2000f8e02ff */
[----:B------:R-:W-:Y:S01]  /*0120*/  UIADD3 UR5, UPT, UPT, UR4, 0x400, URZ ;  /* 0x0000040004057890 */ /* 0x000fe2000fffe0ff */
[----:B------:R-:W-:Y:S01]  /*0130*/  MOV R27, RZ ;  /* 0x000000ff001b7202 */ /* 0x000fe20000000f00 */
[----:B0-----:R-:W-:Y:S02]  /*0140*/  ULEA UR4, UR6, UR4, 0x18 ;  /* 0x0000000406047291 */ /* 0x001fe4000f8ec0ff */
[----:B------:R-:W-:Y:S02]  /*0150*/  ULEA UR5, UR6, UR5, 0x18 ;  /* 0x0000000506057291 */ /* 0x000fe4000f8ec0ff */
[----:B------:R-:W-:-:S02]  /*0160*/  UIADD3 UR6, UPT, UPT, UR7, -0x1, URZ ;  /* 0xffffffff07067890 */ /* 0x000fc4000fffe0ff */
[----:B------:R-:W-:Y:S01]  /*0170*/  LEA R2, R17, UR4, 0x6 ;  /* 0x0000000411027c11 */ /* 0x000fe2000f8e30ff */
[----:B------:R-:W-:Y:S01]  /*0180*/  UMOV UR4, URZ ;  /* 0x000000ff00047c82 */ /* 0x000fe20008000000 */
[C---:B------:R-:W-:Y:S02]  /*0190*/  LEA R16, R15.reuse, UR5, 0x2 ;  /* 0x000000050f107c11 */ /* 0x040fe4000f8e10ff */
[----:B------:R-:W-:Y:S02]  /*01a0*/  LEA R25, R15, R2, 0x2 ;  /* 0x000000020f197211 */ /* 0x000fe400078e10ff */
[----:B------:R-:W-:Y:S01]  /*01b0*/  LEA R22, R17, R16, 0x6 ;  /* 0x0000001011167211 */ /* 0x000fe200078e30ff */
[----:B------:R-:W-:Y:S06]  /*01c0*/  BRA.U !UP0, `(.L_x_4) ;  /* 0x0000000908247547 */ /* 0x000fec000b800000 */
[----:B------:R-:W0:Y:S01]  /*01d0*/  LDCU.64 UR4, c[0x0][0x380] ;  /* 0x00007000ff0477ac */ /* 0x000e220008000a00 */
[CC--:B------:R-:W-:Y:S02]  /*01e0*/  IADD3 R13, P0, PT, R24.reuse, R15.reuse, RZ ;  /* 0x0000000f180d7210 */ /* 0x0c0fe40007f1e0ff */
[-C--:B------:R-:W-:Y:S01]  /*01f0*/  IADD3 R20, PT, PT, R24, R15.reuse, RZ ;  /* 0x0000000f18147210 */ /* 0x080fe20007ffe0ff */
[----:B------:R-:W1:Y:S01]  /*0200*/  LDCU UR11, c[0x0][0x398] ;  /* 0x00007300ff0b77ac */ /* 0x000e620008000800 */
[----:B------:R-:W-:Y:S02]  /*0210*/  IADD3.X R4, PT, PT, RZ, RZ, RZ, P0, !PT ;  /* 0x000000ffff047210 */ /* 0x000fe400007fe4ff */
[----:B------:R-:W-:Y:S01]  /*0220*/  MOV R27, RZ ;  /* 0x000000ff001b7202 */ /* 0x000fe20000000f00 */
[----:B------:R-:W2:Y:S01]  /*0230*/  LDCU UR10, c[0x0][0x3a0] ;  /* 0x00007400ff0a77ac */ /* 0x000ea20008000800 */
[----:B------:R-:W-:Y:S02]  /*0240*/  MOV R19, R15 ;  /* 0x0000000f00137202 */ /* 0x000fe40000000f00 */
[----:B------:R-:W-:Y:S01]  /*0250*/  MOV R18, R17 ;  /* 0x0000001100127202 */ /* 0x000fe20000000f00 */
[----:B------:R-:W3:Y:S01]  /*0260*/  LDCU UR7, c[0x0][0x39c] ;  /* 0x00007380ff0777ac */ /* 0x000ee20008000800 */
[----:B0-----:R-:W-:Y:S01]  /*0270*/  LEA R14, P0, R13, UR4, 0x2 ;  /* 0x000000040d0e7c11 */ /* 0x001fe2000f8010ff */
[----:B------:R-:W-:-:S03]  /*0280*/  ULEA.HI UR4, UR6, 0x1, URZ, 0x1c ;  /* 0x0000000106047891 */ /* 0x000fc6000f8fe0ff */
[----:B------:R-:W-:Y:S01]  /*0290*/  LEA.HI.X R13, R13, UR5, R4, 0x2, P0 ;  /* 0x000000050d0d7c11 */ /* 0x000fe200080f1404 */
[----:B------:R-:W-:Y:S01]  /*02a0*/  ULOP3.LUT UR4, UR4, 0x1ffffffe, URZ, 0xc0, !UPT ;  /* 0x1ffffffe04047892 */ /* 0x000fe2000f8ec0ff */
[C---:B------:R-:W-:Y:S01]  /*02b0*/  IADD3 R4, PT, PT, R17.reuse, 0x10, RZ ;  /* 0x0000001011047810 */ /* 0x040fe20007ffe0ff */
[----:B------:R-:W-:Y:S01]  /*02c0*/  UMOV UR5, 0x10 ;  /* 0x0000001000057882 */ /* 0x000fe20000000000 */
[----:B------:R-:W-:Y:S01]  /*02d0*/  IADD3 R14, P0, PT, R14, 0x40, RZ ;  /* 0x000000400e0e7810 */ /* 0x000fe20007f1e0ff */
[--C-:B--2---:R-:W-:Y:S01]  /*02e0*/  IMAD R21, R17, UR10, R3.reuse ;  /* 0x0000000a11157c24 */ /* 0x104fe2000f8e0203 */
[----:B-1----:R-:W-:Y:S01]  /*02f0*/  ISETP.GE.AND P1, PT, R0, UR11, PT ;  /* 0x0000000b00007c0c */ /* 0x002fe2000bf26270 */
[----:B------:R-:W-:Y:S01]  /*0300*/  IMAD R23, R4, UR10, R3 ;  /* 0x0000000a04177c24 */ /* 0x000fe2000f8e0203 */
[----:B------:R-:W-:Y:S01]  /*0310*/  IADD3.X R13, PT, PT, RZ, R13, RZ, P0, !PT ;  /* 0x0000000dff0d7210 */ /* 0x000fe200007fe4ff */
[----:B---3--:R-:W-:-:S12]  /*0320*/  UIADD3 UR4, UPT, UPT, -UR4, URZ, URZ ;  /* 0x000000ff04047290 */ /* 0x008fd8000fffe1ff */
.L_x_5:
[----:B------:R-:W0:Y:S01]  /*0330*/  LDC R12, c[0x0][0x3a0] ;  /* 0x0000e800ff0c7b82 */ /* 0x000e220000000800 */
[----:B------:R-:W-:Y:S02]  /*0340*/  ISETP.GE.OR P2, PT, R19, UR7, P1 ;  /* 0x0000000713007c0c */ /* 0x000fe40008f46670 */
[----:B------:R-:W-:-:S11]  /*0350*/  CS2R R28, SRZ ;  /* 0x00000000001c7805 */ /* 0x000fd6000001ff00 */
[----:B------:R-:W1:Y:S01]  /*0360*/  @!P2 LDC.64 R6, c[0x0][0x380] ;  /* 0x0000e000ff06ab82 */ /* 0x000e620000000a00 */
[----:B0-----:R-:W-:-:S04]  /*0370*/  ISETP.GE.AND P0, PT, R3, R12, PT ;  /* 0x0000000c0300720c */ /* 0x001fc80003f06270 */
[----:B------:R-:W-:Y:S01]  /*0380*/  ISETP.GE.OR P3, PT, R18, UR7, P0 ;  /* 0x0000000712007c0c */ /* 0x000fe20008766670 */
[----:B-1----:R-:W-:-:S12]  /*0390*/  @!P2 IMAD.WIDE.U32 R6, R20, 0x4, R6 ;  /* 0x000000041406a825 */ /* 0x002fd800078e0006 */
[----:B------:R-:W0:Y:S01]  /*03a0*/  @!P3 LDC.64 R4, c[0x0][0x388] ;  /* 0x0000e200ff04bb82 */ /* 0x000e220000000a00 */
[----:B------:R-:W2:Y:S01]  /*03b0*/  @!P2 LDG.E R28, desc[UR8][R6.64] ;  /* 0x00000008061ca981 */ /* 0x000ea2000c1e1900 */
[----:B0-----:R-:W-:-:S05]  /*03c0*/  @!P3 IMAD.WIDE R4, R21, 0x4, R4 ;  /* 0x000000041504b825 */ /* 0x001fca00078e0204 */
[----:B------:R-:W3:Y:S04]  /*03d0*/  @!P3 LDG.E R29, desc[UR8][R4.64] ;  /* 0x00000008041db981 */ /* 0x000ee8000c1e1900 */
[----:B--2---:R-:W-:Y:S04]  /*03e0*/  STS [R25], R28 ;  /* 0x0000001c19007388 */ /* 0x004fe80000000800 */
[----:B---3--:R-:W-:Y:S01]  /*03f0*/  STS [R22], R29 ;  /* 0x0000001d16007388 */ /* 0x008fe20000000800 */
[----:B------:R-:W-:Y:S06]  /*0400*/  BAR.SYNC.DEFER_BLOCKING 0x0 ;  /* 0x0000000000007b1d */ /* 0x000fec0000010000 */
[----:B------:R-:W-:Y:S04]  /*0410*/  LDS R4, [R16] ;  /* 0x0000000010047984 */ /* 0x000fe80000000800 */
[----:B------:R-:W0:Y:S04]  /*0420*/  LDS.128 R8, [R2] ;  /* 0x0000000002087984 */ /* 0x000e280000000c00 */
[----:B------:R-:W1:Y:S04]  /*0430*/  LDS R5, [R16+0x40] ;  /* 0x0000400010057984 */ /* 0x000e680000000800 */
[----:B------:R-:W2:Y:S04]  /*0440*/  LDS R6, [R16+0x80] ;  /* 0x0000800010067984 */ /* 0x000ea80000000800 */
[----:B------:R-:W3:Y:S04]  /*0450*/  LDS R26, [R16+0xc0] ;  /* 0x0000c000101a7984 */ /* 0x000ee80000000800 */
[----:B------:R-:W-:Y:S01]  /*0460*/  LDS R28, [R16+0x3c0] ;  /* 0x0003c000101c7984 */ /* 0x000fe20000000800 */
[----:B0-----:R-:W-:-:S04]  /*0470*/  FFMA R8, R8, R4, R27 ;  /* 0x0000000408087223 */ /* 0x001fc8000000001b */
[----:B-1----:R-:W-:Y:S02]  /*0480*/  FFMA R7, R5, R9, R8 ;  /* 0x0000000905077223 */ /* 0x002fe40000000008 */
[----:B------:R-:W-:Y:S02]  /*0490*/  LDS R9, [R16+0x100] ;  /* 0x0001000010097984 */ /* 0x000fe40000000800 */
[----:B--2---:R-:W-:Y:S02]  /*04a0*/  FFMA R27, R6, R10, R7 ;  /* 0x0000000a061b7223 */ /* 0x004fe40000000007 */
[----:B------:R-:W0:Y:S02]  /*04b0*/  LDS.128 R4, [R2+0x10] ;  /* 0x0000100002047984 */ /* 0x000e240000000c00 */
[----:B---3--:R-:W-:Y:S02]  /*04c0*/  FFMA R11, R26, R11, R27 ;  /* 0x0000000b1a0b7223 */ /* 0x008fe4000000001b */
[----:B------:R-:W1:Y:S04]  /*04d0*/  LDS R27, [R16+0x140] ;  /* 0x00014000101b7984 */ /* 0x000e680000000800 */
[----:B------:R-:W2:Y:S04]  /*04e0*/  LDS R8, [R16+0x180] ;  /* 0x0001800010087984 */ /* 0x000ea80000000800 */
[----:B------:R-:W3:Y:S01]  /*04f0*/  LDS R26, [R16+0x1c0] ;  /* 0x0001c000101a7984 */ /* 0x000ee20000000800 */
        /* <DEDUP_REMOVED lines=13> */
[----:B------:R-:W0:Y:S04]  /*05d0*/  LDS.128 R4, [R2+0x30] ;  /* 0x0000300002047984 */ /* 0x000e280000000c00 */
[----:B------:R-:W1:Y:S01]  /*05e0*/  LDS R8, [R16+0x340] ;  /* 0x0003400010087984 */ /* 0x000e620000000800 */
[----:B------:R-:W-:-:S04]  /*05f0*/  IADD3 R10, PT, PT, R19, 0x10, RZ ;  /* 0x00000010130a7810 */ /* 0x000fc80007ffe0ff */
[----:B------:R-:W-:Y:S02]  /*0600*/  ISETP.GE.OR P2, PT, R10, UR7, P1 ;  /* 0x000000070a007c0c */ /* 0x000fe40008f46670 */
[----:B------:R-:W-:-:S04]  /*0610*/  IADD3 R10, PT, PT, R18, 0x10, RZ ;  /* 0x00000010120a7810 */ /* 0x000fc80007ffe0ff */
[----:B------:R-:W-:Y:S01]  /*0620*/  ISETP.GE.OR P0, PT, R10, UR7, P0 ;  /* 0x000000070a007c0c */ /* 0x000fe20008706670 */
[----:B---3--:R-:W-:Y:S01]  /*0630*/  FFMA R11, R26, R11, R27 ;  /* 0x0000000b1a0b7223 */ /* 0x008fe2000000001b */
[----:B------:R-:W-:-:S03]  /*0640*/  HFMA2 R29, -RZ, RZ, 0, 0 ;  /* 0x00000000ff1d7431 */ /* 0x000fc600000001ff */
[----:B0-----:R-:W-:-:S04]  /*0650*/  FFMA R9, R4, R9, R11 ;  /* 0x0000000904097223 */ /* 0x001fc8000000000b */
[----:B-1----:R-:W-:-:S04]  /*0660*/  FFMA R8, R8, R5, R9 ;  /* 0x0000000508087223 */ /* 0x002fc80000000009 */
[----:B------:R-:W0:Y:S01]  /*0670*/  @!P0 LDC.64 R4, c[0x0][0x388] ;  /* 0x0000e200ff048b82 */ /* 0x000e220000000a00 */
[----:B------:R-:W1:Y:S01]  /*0680*/  LDS R9, [R16+0x380] ;  /* 0x0003800010097984 */ /* 0x000e620000000800 */
[----:B------:R-:W-:Y:S01]  /*0690*/  HFMA2 R11, -RZ, RZ, 0, 0 ;  /* 0x00000000ff0b7431 */ /* 0x000fe200000001ff */
[----:B------:R-:W-:Y:S02]  /*06a0*/  @!P2 MOV R26, R14 ;  /* 0x0000000e001aa202 */ /* 0x000fe40000000f00 */
[----:B------:R-:W-:-:S03]  /*06b0*/  @!P2 MOV R27, R13 ;  /* 0x0000000d001ba202 */ /* 0x000fc60000000f00 */
[----:B------:R-:W-:Y:S01]  /*06c0*/  BAR.SYNC.DEFER_BLOCKING 0x0 ;  /* 0x0000000000007b1d */ /* 0x000fe20000010000 */
[----:B0-----:R-:W-:-:S05]  /*06d0*/  @!P0 IMAD.WIDE R4, R23, 0x4, R4 ;  /* 0x0000000417048825 */ /* 0x001fca00078e0204 */
[----:B------:R0:W2:Y:S04]  /*06e0*/  @!P2 LDG.E R29, desc[UR8][R26.64] ;  /* 0x000000081a1da981 */ /* 0x0000a8000c1e1900 */
[----:B------:R-:W3:Y:S01]  /*06f0*/  @!P0 LDG.E R11, desc[UR8][R4.64] ;  /* 0x00000008040b8981 */ /* 0x000ee2000c1e1900 */
[----:B-1----:R-:W-:-:S04]  /*0700*/  FFMA R6, R9, R6, R8 ;  /* 0x0000000609067223 */ /* 0x002fc80000000008 */
[----:B0-----:R-:W-:Y:S01]  /*0710*/  FFMA R27, R28, R7, R6 ;  /* 0x000000071c1b7223 */ /* 0x001fe20000000006 */
[----:B------:R-:W-:-:S04]  /*0720*/  UIADD3 UR4, UPT, UPT, UR4, 0x2, URZ ;  /* 0x0000000204047890 */ /* 0x000fc8000fffe0ff */
[----:B------:R-:W-:Y:S01]  /*0730*/  UISETP.NE.AND UP0, UPT, UR4, URZ, UPT ;  /* 0x000000ff0400728c */ /* 0x000fe2000bf05270 */
[----:B------:R-:W-:Y:S02]  /*0740*/  IADD3 R14, P0, PT, R14, 0x80, RZ ;  /* 0x000000800e0e7810 */ /* 0x000fe40007f1e0ff */
[C---:B------:R-:W-:Y:S02]  /*0750*/  LEA R21, R12.reuse, R21, 0x5 ;  /* 0x000000150c157211 */ /* 0x040fe400078e28ff */
[----:B------:R-:W-:Y:S02]  /*0760*/  LEA R23, R12, R23, 0x5 ;  /* 0x000000170c177211 */ /* 0x000fe400078e28ff */
[----:B------:R-:W-:Y:S02]  /*0770*/  IADD3 R19, PT, PT, R19, 0x20, RZ ;  /* 0x0000002013137810 */ /* 0x000fe40007ffe0ff */
[----:B------:R-:W-:Y:S02]  /*0780*/  IADD3 R18, PT, PT, R18, 0x20, RZ ;  /* 0x0000002012127810 */ /* 0x000fe40007ffe0ff */
[----:B------:R-:W-:-:S02]  /*0790*/  IADD3.X R13, PT, PT, RZ, R13, RZ, P0, !PT ;  /* 0x0000000dff0d7210 */ /* 0x000fc400007fe4ff */
[----:B------:R-:W-:Y:S01]  /*07a0*/  IADD3 R20, PT, PT, R20, 0x20, RZ ;  /* 0x0000002014147810 */ /* 0x000fe20007ffe0ff */
[----:B------:R-:W-:Y:S01]  /*07b0*/  UIADD3 UR5, UPT, UPT, UR5, 0x20, URZ ;  /* 0x0000002005057890 */ /* 0x000fe2000fffe0ff */
        /* <DEDUP_REMOVED lines=34> */
[----:B------:R-:W2:Y:S01]  /*09e0*/  LDS R8, [R16+0x380] ;  /* 0x0003800010087984 */ /* 0x000ea20000000800 */
[----:B0-----:R-:W-:-:S04]  /*09f0*/  FFMA R4, R4, R9, R11 ;  /* 0x0000000904047223 */ /* 0x001fc8000000000b */
[----:B-1----:R-:W-:-:S04]  /*0a00*/  FFMA R5, R27, R5, R4 ;  /* 0x000000051b057223 */ /* 0x002fc80000000004 */
[----:B--2---:R-:W-:-:S04]  /*0a10*/  FFMA R6, R8, R6, R5 ;  /* 0x0000000608067223 */ /* 0x004fc80000000005 */
[----:B------:R-:W-:Y:S01]  /*0a20*/  FFMA R27, R29, R7, R6 ;  /* 0x000000071d1b7223 */ /* 0x000fe20000000006 */
[----:B------:R-:W-:Y:S06]  /*0a30*/  BAR.SYNC.DEFER_BLOCKING 0x0 ;  /* 0x0000000000007b1d */ /* 0x000fec0000010000 */
[----:B------:R-:W-:Y:S05]  /*0a40*/  BRA.U UP0, `(.L_x_5) ;  /* 0xfffffff900387547 */ /* 0x000fea000b83ffff */
[----:B------:R-:W-:-:S12]  /*0a50*/  UIADD3 UR4, UPT, UPT, UR5, -0x10, URZ ;  /* 0xfffffff005047890 */ /* 0x000fd8000fffe0ff */
.L_x_4:
[----:B------:R-:W-:-:S09]  /*0a60*/  ULOP3.LUT UP0, URZ, UR6, 0x10, URZ, 0xc0, !UPT ;  /* 0x0000001006ff7892 */ /* 0x000fd2000f80c0ff */
[----:B------:R-:W-:Y:S05]  /*0a70*/  BRA.U UP0, `(.L_x_3) ;  /* 0x0000000100e47547 */ /* 0x000fea000b800000 */
[----:B------:R-:W0:Y:S01]  /*0a80*/  LDCU UR5, c[0x0][0x398] ;  /* 0x00007300ff0577ac */ /* 0x000e220008000800 */
[----:B------:R-:W-:Y:S02]  /*0a90*/  IADD3 R7, PT, PT, R15, UR4, RZ ;  /* 0x000000040f077c10 */ /* 0x000fe4000fffe0ff */
[----:B------:R-:W-:Y:S02]  /*0aa0*/  CS2R R14, SRZ ;  /* 0x00000000000e7805 */ /* 0x000fe4000001ff00 */
[----:B------:R-:W-:Y:S01]  /*0ab0*/  IADD3 R6, PT, PT, R17, UR4, RZ ;  /* 0x0000000411067c10 */ /* 0x000fe2000fffe0ff */
[----:B------:R-:W1:Y:S01]  /*0ac0*/  LDCU UR6, c[0x0][0x3a0] ;  /* 0x00007400ff0677ac */ /* 0x000e620008000800 */
[----:B------:R-:W-:Y:S02]  /*0ad0*/  ISETP.GE.AND P0, PT, R7, UR7, PT ;  /* 0x0000000707007c0c */ /* 0x000fe4000bf06270 */
[----:B------:R-:W-:Y:S02]  /*0ae0*/  ISETP.GE.AND P1, PT, R6, UR7, PT ;  /* 0x0000000706007c0c */ /* 0x000fe4000bf26270 */
[----:B0-----:R-:W-:-:S02]  /*0af0*/  ISETP.GE.OR P0, PT, R0, UR5, P0 ;  /* 0x0000000500007c0c */ /* 0x001fc40008706670 */
[----:B-1----:R-:W-:-:S11]  /*0b00*/  ISETP.GE.OR P1, PT, R3, UR6, P1 ;  /* 0x0000000603007c0c */ /* 0x002fd60008f26670 */
[----:B------:R-:W0:Y:S01]  /*0b10*/  @!P0 LDC.64 R8, c[0x0][0x380] ;  /* 0x0000e000ff088b82 */ /* 0x000e220000000a00 */
[----:B------:R-:W-:Y:S01]  /*0b20*/  @!P0 IADD3 R7, PT, PT, R24, R7, RZ ;  /* 0x0000000718078210 */ /* 0x000fe20007ffe0ff */
[----:B------:R-:W-:-:S06]  /*0b30*/  @!P1 IMAD R13, R6, UR6, R3 ;  /* 0x00000006060d9c24 */ /* 0x000fcc000f8e0203 */
[----:B------:R-:W1:Y:S01]  /*0b40*/  @!P1 LDC.64 R4, c[0x0][0x388] ;  /* 0x0000e200ff049b82 */ /* 0x000e620000000a00 */
[----:B0-----:R-:W-:-:S05]  /*0b50*/  @!P0 IMAD.WIDE.U32 R8, R7, 0x4, R8 ;  /* 0x0000000407088825 */ /* 0x001fca00078e0008 */
[----:B------:R-:W2:Y:S01]  /*0b60*/  @!P0 LDG.E R14, desc[UR8][R8.64] ;  /* 0x00000008080e8981 */ /* 0x000ea2000c1e1900 */
[----:B-1----:R-:W-:-:S05]  /*0b70*/  @!P1 IMAD.WIDE R12, R13, 0x4, R4 ;  /* 0x000000040d0c9825 */ /* 0x002fca00078e0204 */
        /* <DEDUP_REMOVED lines=9> */
[----:B------:R-:W-:Y:S04]  /*0c10*/  LDS R17, [R16+0x100] ;  /* 0x0001000010117984 */ /* 0x000fe80000000800 */
[----:B------:R-:W4:Y:S04]  /*0c20*/  LDS.128 R8, [R2+0x10] ;  /* 0x0000100002087984 */ /* 0x000f280000000c00 */
[----:B------:R-:W5:Y:S04]  /*0c30*/  LDS R18, [R16+0x140] ;  /* 0x0001400010127984 */ /* 0x000f680000000800 */
[----:B------:R-:W5:Y:S04]  /*0c40*/  LDS R19, [R16+0x180] ;  /* 0x0001800010137984 */ /* 0x000f680000000800 */
[----:B------:R-:W5:Y:S04]  /*0c50*/  LDS R20, [R16+0x1c0] ;  /* 0x0001c00010147984 */ /* 0x000f680000000800 */
[----:B------:R-:W-:Y:S01]  /*0c60*/  LDS.128 R12, [R2+0x20] ;  /* 0x00002000020c7984 */ /* 0x000fe20000000c00 */
[----:B0-----:R-:W-:-:S03]  /*0c70*/  FFMA R22, R4, R21, R27 ;  /* 0x0000001504167223 */ /* 0x001fc6000000001b */
[----:B------:R-:W0:Y:S04]  /*0c80*/  LDS R21, [R16+0x200] ;  /* 0x0002000010157984 */ /* 0x000e280000000800 */
[----:B------:R-:W0:Y:S01]  /*0c90*/  LDS R4, [R16+0x240] ;  /* 0x0002400010047984 */ /* 0x000e220000000800 */
[----:B-1----:R-:W-:-:S03]  /*0ca0*/  FFMA R22, R29, R5, R22 ;  /* 0x000000051d167223 */ /* 0x002fc60000000016 */
[----:B------:R-:W1:Y:S01]  /*0cb0*/  LDS R5, [R16+0x280] ;  /* 0x0002800010057984 */ /* 0x000e620000000800 */
[----:B--2---:R-:W-:-:S03]  /*0cc0*/  FFMA R23, R23, R6, R22 ;  /* 0x0000000617177223 */ /* 0x004fc60000000016 */
[----:B------:R-:W2:Y:S01]  /*0cd0*/  LDS R6, [R16+0x2c0] ;  /* 0x0002c00010067984 */ /* 0x000ea20000000800 */
[----:B---3--:R-:W-:-:S03]  /*0ce0*/  FFMA R23, R24, R7, R23 ;  /* 0x0000000718177223 */ /* 0x008fc60000000017 */
[----:B------:R-:W-:Y:S04]  /*0cf0*/  LDS R7, [R16+0x300] ;  /* 0x0003000010077984 */ /* 0x000fe80000000800 */
[----:B------:R-:W3:Y:S01]  /*0d00*/  LDS.128 R24, [R2+0x30] ;  /* 0x0000300002187984 */ /* 0x000ee20000000c00 */
[----:B----4-:R-:W-:-:S03]  /*0d10*/  FFMA R23, R8, R17, R23 ;  /* 0x0000001108177223 */ /* 0x010fc60000000017 */
[----:B------:R-:W4:Y:S04]  /*0d20*/  LDS R22, [R16+0x340] ;  /* 0x0003400010167984 */ /* 0x000f280000000800 */
[----:B------:R-:W4:Y:S01]  /*0d30*/  LDS R17, [R16+0x380] ;  /* 0x0003800010117984 */ /* 0x000f220000000800 */
[----:B-----5:R-:W-:-:S03]  /*0d40*/  FFMA R18, R18, R9, R23 ;  /* 0x0000000912127223 */ /* 0x020fc60000000017 */
[----:B------:R-:W5:Y:S01]  /*0d50*/  LDS R8, [R16+0x3c0] ;  /* 0x0003c00010087984 */ /* 0x000f620000000800 */
[----:B------:R-:W-:-:S04]  /*0d60*/  FFMA R19, R19, R10, R18 ;  /* 0x0000000a13137223 */ /* 0x000fc80000000012 */
[----:B------:R-:W-:-:S04]  /*0d70*/  FFMA R11, R20, R11, R19 ;  /* 0x0000000b140b7223 */ /* 0x000fc80000000013 */
[----:B0-----:R-:W-:-:S04]  /*0d80*/  FFMA R11, R12, R21, R11 ;  /* 0x000000150c0b7223 */ /* 0x001fc8000000000b */
[----:B------:R-:W-:-:S04]  /*0d90*/  FFMA R4, R4, R13, R11 ;  /* 0x0000000d04047223 */ /* 0x000fc8000000000b */
[----:B-1----:R-:W-:-:S04]  /*0da0*/  FFMA R5, R5, R14, R4 ;  /* 0x0000000e05057223 */ /* 0x002fc80000000004 */
[----:B--2---:R-:W-:-:S04]  /*0db0*/  FFMA R5, R6, R15, R5 ;  /* 0x0000000f06057223 */ /* 0x004fc80000000005 */
[----:B---3--:R-:W-:-:S04]  /*0dc0*/  FFMA R5, R24, R7, R5 ;  /* 0x0000000718057223 */ /* 0x008fc80000000005 */
[----:B----4-:R-:W-:-:S04]  /*0dd0*/  FFMA R22, R22, R25, R5 ;  /* 0x0000001916167223 */ /* 0x010fc80000000005 */
[----:B------:R-:W-:-:S04]  /*0de0*/  FFMA R17, R17, R26, R22 ;  /* 0x0000001a11117223 */ /* 0x000fc80000000016 */
[----:B-----5:R-:W-:Y:S01]  /*0df0*/  FFMA R27, R8, R27, R17 ;  /* 0x0000001b081b7223 */ /* 0x020fe20000000011 */
[----:B------:R-:W-:Y:S06]  /*0e00*/  BAR.SYNC.DEFER_BLOCKING 0x0 ;  /* 0x0000000000007b1d */ /* 0x000fec0000010000 */
.L_x_3:
[----:B------:R-:W0:Y:S01]  /*0e10*/  LDCU UR4, c[0x0][0x3a0] ;  /* 0x00007400ff0477ac */ /* 0x000e220008000800 */
[----:B------:R-:W1:Y:S01]  /*0e20*/  LDCU UR5, c[0x0][0x398] ;  /* 0x00007300ff0577ac */ /* 0x000e620008000800 */
[----:B0-----:R-:W-:-:S04]  /*0e30*/  ISETP.GE.AND P0, PT, R3, UR4, PT ;  /* 0x0000000403007c0c */ /* 0x001fc8000bf06270 */
[----:B-1----:R-:W-:-:S13]  /*0e40*/  ISETP.GE.OR P0, PT, R0, UR5, P0 ;  /* 0x0000000500007c0c */ /* 0x002fda0008706670 */
[----:B------:R-:W-:Y:S05]  /*0e50*/  @P0 EXIT ;  /* 0x000000000000094d */ /* 0x000fea0003800000 */
[----:B------:R-:W0:Y:S01]  /*0e60*/  LDC.64 R4, c[0x0][0x390] ;  /* 0x0000e400ff047b82 */ /* 0x000e220000000a00 */
[----:B------:R-:W-:-:S04]  /*0e70*/  IMAD R3, R0, UR4, R3 ;  /* 0x0000000400037c24 */ /* 0x000fc8000f8e0203 */
[----:B0-----:R-:W-:-:S05]  /*0e80*/  IMAD.WIDE R2, R3, 0x4, R4 ;  /* 0x0000000403027825 */ /* 0x001fca00078e0204 */
[----:B------:R-:W-:Y:S01]  /*0e90*/  STG.E desc[UR8][R2.64], R27 ;  /* 0x0000001b02007986 */ /* 0x000fe2000c101908 */
[----:B------:R-:W-:Y:S05]  /*0ea0*/  EXIT ;  /* 0x000000000000794d */ /* 0x000fea0003800000 */
.L_x_6:
        /* <DEDUP_REMOVED lines=13> */
.L_x_13:


//--------------------- .text._Z11gemm_kernelPKfS0_Pfiii --------------------------
	.section	.text._Z11gemm_kernelPKfS0_Pfiii,"ax",@progbits
	.align	128
        .global         _Z11gemm_kernelPKfS0_Pfiii
        .type           _Z11gemm_kernelPKfS0_Pfiii,@function
        .size           _Z11gemm_kernelPKfS0_Pfiii,(.L_x_14 - _Z11gemm_kernelPKfS0_Pfiii)
        .other          _Z11gemm_kernelPKfS0_Pfiii,@"STO_CUDA_ENTRY STV_DEFAULT"
_Z11gemm_kernelPKfS0_Pfiii:
.text._Z11gemm_kernelPKfS0_Pfiii:
[----:B------:R-:W-:Y:S08]  /*0000*/  LDC R1, c[0x0][0x37c] ;  /* 0x0000df00ff017b82 */ /* 0x000ff00000000800 */
[----:B------:R-:W0:Y:S01]  /*0010*/  LDC R0, c[0x0][0x39c] ;  /* 0x0000e700ff007b82 */ /* 0x000e220000000800 */
[----:B------:R-:W1:Y:S01]  /*0020*/  S2R R2, SR_TID.Y ;  /* 0x0000000000027919 */ /* 0x000e620000002200 */
[----:B------:R-:W2:Y:S01]  /*0030*/  LDCU.64 UR4, c[0x0][0x358] ;  /* 0x00006b00ff0477ac */ /* 0x000ea20008000a00 */
[----:B------:R-:W-:Y:S01]  /*0040*/  HFMA2 R29, -RZ, RZ, 0, 0 ;  /* 0x00000000ff1d7431 */ /* 0x000fe200000001ff */
[----:B------:R-:W3:Y:S04]  /*0050*/  S2R R3, SR_TID.X ;  /* 0x0000000000037919 */ /* 0x000ee80000002100 */
[----:B------:R-:W1:Y:S08]  /*0060*/  LDC R17, c[0x0][0x364] ;  /* 0x0000d900ff117b82 */ /* 0x000e700000000800 */
[----:B------:R-:W1:Y:S08]  /*0070*/  S2UR UR6, SR_CTAID.Y ;  /* 0x00000000000679c3 */ /* 0x000e700000002600 */
[----:B------:R-:W3:Y:S01]  /*0080*/  S2UR UR7, SR_CTAID.X ;  /* 0x00000000000779c3 */ /* 0x000ee20000002500 */
[----:B0-----:R-:W-:-:S07]  /*0090*/  ISETP.GE.AND P0, PT, R0, 0x1, PT ;  /* 0x000000010000780c */ /* 0x001fce0003f06270 */
[----:B------:R-:W3:Y:S01]  /*00a0*/  LDC R16, c[0x0][0x360] ;  /* 0x0000d800ff107b82 */ /* 0x000ee20000000800 */
[----:B-1----:R-:W-:Y:S02]  /*00b0*/  IMAD R17, R17, UR6, R2 ;  /* 0x0000000611117c24 */ /* 0x002fe4000f8e0202 */
[----:B---3--:R-:W-:-:S03]  /*00c0*/  IMAD R16, R16, UR7, R3 ;  /* 0x0000000710107c24 */ /* 0x008fc6000f8e0203 */
[----:B--2---:R-:W-:Y:S05]  /*00d0*/  @!P0 BRA `(.L_x_7) ;  /* 0x0000000400f08947 */ /* 0x004fea0003800000 */
[C---:B------:R-:W-:Y:S01]  /*00e0*/  ISETP.GE.U32.AND P1, PT, R0.reuse, 0x8, PT ;  /* 0x000000080000780c */ /* 0x040fe20003f26070 */
[----:B------:R-:W-:Y:S01]  /*00f0*/  IMAD R19, R17, R0, RZ ;  /* 0x0000000011137224 */ /* 0x000fe200078e02ff */
[----:B------:R-:W-:Y:S02]  /*0100*/  LOP3.LUT R24, R0, 0x7, RZ, 0xc0, !PT ;  /* 0x0000000700187812 */ /* 0x000fe400078ec0ff */
[----:B------:R-:W-:Y:S02]  /*0110*/  MOV R29, RZ ;  /* 0x000000ff001d7202 */ /* 0x000fe40000000f00 */
[----:B------:R-:W-:Y:S02]  /*0120*/  ISETP.NE.AND P0, PT, R24, RZ, PT ;  /* 0x000000ff1800720c */ /* 0x000fe40003f05270 */
[----:B------:R-:W-:-:S05]  /*0130*/  MOV R20, RZ ;  /* 0x000000ff00147202 */ /* 0x000fca0000000f00 */
[----:B------:R-:W-:Y:S06]  /*0140*/  @!P1 BRA `(.L_x_8) ;  /* 0x0000000000c89947 */ /* 0x000fec0003800000 */
[----:B------:R-:W0:Y:S01]  /*0150*/  LDC.64 R2, c[0x0][0x380] ;  /* 0x0000e000ff027b82 */ /* 0x000e220000000a00 */
[----:B------:R-:W-:Y:S02]  /*0160*/  LOP3.LUT R20, R0, 0x7ffffff8, RZ, 0xc0, !PT ;  /* 0x7ffffff800147812 */ /* 0x000fe400078ec0ff */
[----:B------:R-:W-:Y:S02]  /*0170*/  MOV R29, RZ ;  /* 0x000000ff001d7202 */ /* 0x000fe40000000f00 */
[----:B------:R-:W-:Y:S02]  /*0180*/  MOV R21, R16 ;  /* 0x0000001000157202 */ /* 0x000fe40000000f00 */
[----:B------:R-:W-:Y:S01]  /*0190*/  IADD3 R18, PT, PT, -R20, RZ, RZ ;  /* 0x000000ff14127210 */ /* 0x000fe20007ffe1ff */
[----:B0-----:R-:W-:-:S03]  /*01a0*/  IMAD.WIDE.U32 R2, R19, 0x4, R2 ;  /* 0x0000000413027825 */ /* 0x001fc600078e0002 */
[----:B------:R-:W-:-:S04]  /*01b0*/  IADD3 R5, P1, PT, R2, 0x10, RZ ;  /* 0x0000001002057810 */ /* 0x000fc80007f3e0ff */
[----:B------:R-:W-:-:S09]  /*01c0*/  IADD3.X R4, PT, PT, RZ, R3, RZ, P1, !PT ;  /* 0x00000003ff047210 */ /* 0x000fd20000ffe4ff */
.L_x_9:
[----:B------:R-:W0:Y:S01]  /*01d0*/  LDC.64 R14, c[0x0][0x388] ;  /* 0x0000e200ff0e7b82 */ /* 0x000e220000000a00 */
[----:B------:R-:W-:Y:S02]  /*01e0*/  MOV R2, R5 ;  /* 0x0000000500027202 */ /* 0x000fe40000000f00 */
[----:B------:R-:W-:-:S05]  /*01f0*/  MOV R3, R4 ;  /* 0x0000000400037202 */ /* 0x000fca0000000f00 */
[----:B------:R-:W2:Y:S01]  /*0200*/  LDG.E R12, desc[UR4][R2.64+-0x10] ;  /* 0xfffff004020c7981 */ /* 0x000ea2000c1e1900 */
[----:B------:R-:W1:Y:S03]  /*0210*/  LDC R23, c[0x0][0x3a0] ;  /* 0x0000e800ff177b82 */ /* 0x000e660000000800 */
[----:B------:R-:W3:Y:S04]  /*0220*/  LDG.E R22, desc[UR4][R2.64+-0xc] ;  /* 0xfffff40402167981 */ /* 0x000ee8000c1e1900 */
[----:B------:R-:W4:Y:S04]  /*0230*/  LDG.E R27, desc[UR4][R2.64+-0x8] ;  /* 0xfffff804021b7981 */ /* 0x000f28000c1e1900 */
[----:B------:R-:W5:Y:S01]  /*0240*/  LDG.E R26, desc[UR4][R2.64+-0x4] ;  /* 0xfffffc04021a7981 */ /* 0x000f62000c1e1900 */
[----:B0-----:R-:W-:-:S05]  /*0250*/  IMAD.WIDE R14, R21, 0x4, R14 ;  /* 0x00000004150e7825 */ /* 0x001fca00078e020e */
[----:B------:R1:W2:Y:S02]  /*0260*/  LDG.E R13, desc[UR4][R14.64] ;  /* 0x000000040e0d7981 */ /* 0x0002a4000c1e1900 */
[----:B-1----:R-:W-:-:S05]  /*0270*/  IMAD.WIDE R14, R23, 0x4, R14 ;  /* 0x00000004170e7825 */ /* 0x002fca00078e020e */
[----:B------:R0:W3:Y:S01]  /*0280*/  LDG.E R25, desc[UR4][R14.64] ;  /* 0x000000040e197981 */ /* 0x0000e2000c1e1900 */
[----:B------:R-:W-:-:S04]  /*0290*/  IMAD.WIDE R10, R23, 0x4, R14 ;  /* 0x00000004170a7825 */ /* 0x000fc800078e020e */
[C---:B------:R-:W-:Y:S02]  /*02a0*/  IMAD.WIDE R8, R23.reuse, 0x4, R10 ;  /* 0x0000000417087825 */ /* 0x040fe400078e020a */
[----:B------:R-:W4:Y:S02]  /*02b0*/  LDG.E R10, desc[UR4][R10.64] ;  /* 0x000000040a0a7981 */ /* 0x000f24000c1e1900 */
[C---:B------:R-:W-:Y:S02]  /*02c0*/  IMAD.WIDE R4, R23.reuse, 0x4, R8 ;  /* 0x0000000417047825 */ /* 0x040fe400078e0208 */
[----:B------:R-:W5:Y:S02]  /*02d0*/  LDG.E R9, desc[UR4][R8.64] ;  /* 0x0000000408097981 */ /* 0x000f64000c1e1900 */
[C---:B------:R-:W-:Y:S02]  /*02e0*/  IMAD.WIDE R6, R23.reuse, 0x4, R4 ;  /* 0x0000000417067825 */ /* 0x040fe400078e0204 */
[----:B------:R-:W5:Y:S04]  /*02f0*/  LDG.E R11, desc[UR4][R2.64+0x4] ;  /* 0x00000404020b7981 */ /* 0x000f68000c1e1900 */
[----:B------:R-:W5:Y:S04]  /*0300*/  LDG.E R4, desc[UR4][R4.64] ;  /* 0x0000000404047981 */ /* 0x000f68000c1e1900 */
[----:B------:R-:W5:Y:S04]  /*0310*/  LDG.E R8, desc[UR4][R2.64+0xc] ;  /* 0x00000c0402087981 */ /* 0x000f68000c1e1900 */
[----:B------:R-:W5:Y:S01]  /*0320*/  LDG.E R5, desc[UR4][R2.64] ;  /* 0x0000000402057981 */ /* 0x000f62000c1e1900 */
[----:B--2---:R-:W-:Y:S01]  /*0330*/  FFMA R29, R12, R13, R29 ;  /* 0x0000000d0c1d7223 */ /* 0x004fe2000000001d */
[----:B------:R-:W-:-:S02]  /*0340*/  IMAD.WIDE R12, R23, 0x4, R6 ;  /* 0x00000004170c7825 */ /* 0x000fc400078e0206 */
[----:B------:R-:W2:Y:S02]  /*0350*/  LDG.E R6, desc[UR4][R6.64] ;  /* 0x0000000406067981 */ /* 0x000ea4000c1e1900 */
[----:B0-----:R-:W-:Y:S02]  /*0360*/  IMAD.WIDE R14, R23, 0x4, R12 ;  /* 0x00000004170e7825 */ /* 0x001fe400078e020c */
[----:B------:R-:W2:Y:S04]  /*0370*/  LDG.E R28, desc[UR4][R12.64] ;  /* 0x000000040c1c7981 */ /* 0x000ea8000c1e1900 */
[----:B------:R-:W2:Y:S04]  /*0380*/  LDG.E R7, desc[UR4][R2.64+0x8] ;  /* 0x0000080402077981 */ /* 0x000ea8000c1e1900 */
[----:B------:R-:W2:Y:S01]  /*0390*/  LDG.E R15, desc[UR4][R14.64] ;  /* 0x000000040e0f7981 */ /* 0x000ea2000c1e1900 */
[----:B---3--:R-:W-:Y:S01]  /*03a0*/  FFMA R22, R22, R25, R29 ;  /* 0x0000001916167223 */ /* 0x008fe2000000001d */
[----:B------:R-:W-:-:S03]  /*03b0*/  IADD3 R18, PT, PT, R18, 0x8, RZ ;  /* 0x0000000812127810 */ /* 0x000fc60007ffe0ff */
[----:B----4-:R-:W-:Y:S01]  /*03c0*/  FFMA R27, R27, R10, R22 ;  /* 0x0000000a1b1b7223 */ /* 0x010fe20000000016 */
[----:B------:R-:W-:-:S03]  /*03d0*/  ISETP.NE.AND P1, PT, R18, RZ, PT ;  /* 0x000000ff1200720c */ /* 0x000fc60003f25270 */
[----:B-----5:R-:W-:Y:S01]  /*03e0*/  FFMA R26, R26, R9, R27 ;  /* 0x000000091a1a7223 */ /* 0x020fe2000000001b */
[----:B------:R-:W-:-:S03]  /*03f0*/  LEA R21, R23, R21, 0x3 ;  /* 0x0000001517157211 */ /* 0x000fc600078e18ff */
[----:B------:R-:W-:Y:S01]  /*0400*/  FFMA R4, R5, R4, R26 ;  /* 0x0000000405047223 */ /* 0x000fe2000000001a */
[----:B------:R-:W-:-:S03]  /*0410*/  IADD3 R5, P2, PT, R2, 0x20, RZ ;  /* 0x0000002002057810 */ /* 0x000fc60007f5e0ff */
[----:B--2---:R-:W-:-:S04]  /*0420*/  FFMA R4, R11, R6, R4 ;  /* 0x000000060b047223 */ /* 0x004fc80000000004 */
[----:B------:R-:W-:Y:S01]  /*0430*/  FFMA R7, R7, R28, R4 ;  /* 0x0000001c07077223 */ /* 0x000fe20000000004 */
[----:B------:R-:W-:-:S03]  /*0440*/  IADD3.X R4, PT, PT, RZ, R3, RZ, P2, !PT ;  /* 0x00000003ff047210 */ /* 0x000fc600017fe4ff */
[----:B------:R-:W-:Y:S01]  /*0450*/  FFMA R29, R8, R15, R7 ;  /* 0x0000000f081d7223 */ /* 0x000fe20000000007 */
[----:B------:R-:W-:Y:S06]  /*0460*/  @P1 BRA `(.L_x_9) ;  /* 0xfffffffc00581947 */ /* 0x000fec000383ffff */
.L_x_8:
[----:B------:R-:W-:Y:S05]  /*0470*/  @!P0 BRA `(.L_x_7) ;  /* 0x0000000400088947 */ /* 0x000fea0003800000 */
[----:B------:R-:W-:Y:S02]  /*0480*/  ISETP.GE.U32.AND P1, PT, R24, 0x4, PT ;  /* 0x000000041800780c */ /* 0x000fe40003f26070 */
[----:B------:R-:W-:-:S04]  /*0490*/  LOP3.LUT R14, R0, 0x3, RZ, 0xc0, !PT ;  /* 0x00000003000e7812 */ /* 0x000fc800078ec0ff */
[----:B------:R-:W-:-:S07]  /*04a0*/  ISETP.NE.AND P0, PT, R14, RZ, PT ;  /* 0x000000ff0e00720c */ /* 0x000fce0003f05270 */
[----:B------:R-:W-:Y:S06]  /*04b0*/  @!P1 BRA `(.L_x_10) ;  /* 0x0000000000709947 */ /* 0x000fec0003800000 */
[----:B------:R-:W0:Y:S01]  /*04c0*/  LDC R11, c[0x0][0x3a0] ;  /* 0x0000e800ff0b7b82 */ /* 0x000e220000000800 */
[----:B------:R-:W1:Y:S01]  /*04d0*/  LDCU.64 UR6, c[0x0][0x380] ;  /* 0x00007000ff0677ac */ /* 0x000e620008000a00 */
[CC--:B------:R-:W-:Y:S02]  /*04e0*/  IADD3 R3, PT, PT, R19.reuse, R20.reuse, RZ ;  /* 0x0000001413037210 */ /* 0x0c0fe40007ffe0ff */
[----:B------:R-:W-:-:S04]  /*04f0*/  IADD3 R8, P1, PT, R19, R20, RZ ;  /* 0x0000001413087210 */ /* 0x000fc80007f3e0ff */
[----:B------:R-:W2:Y:S08]  /*0500*/  LDC.64 R4, c[0x0][0x388] ;  /* 0x0000e200ff047b82 */ /* 0x000eb00000000a00 */
[----:B------:R-:W3:Y:S01]  /*0510*/  LDC.64 R12, c[0x0][0x380] ;  /* 0x0000e000ff0c7b82 */ /* 0x000ee20000000a00 */
[----:B0-----:R-:W-:-:S04]  /*0520*/  IMAD R7, R20, R11, R16 ;  /* 0x0000000b14077224 */ /* 0x001fc800078e0210 */
[----:B--2---:R-:W-:-:S04]  /*0530*/  IMAD.WIDE R4, R7, 0x4, R4 ;  /* 0x0000000407047825 */ /* 0x004fc800078e0204 */
[----:B------:R-:W-:Y:S02]  /*0540*/  IMAD.WIDE R6, R11, 0x4, R4 ;  /* 0x000000040b067825 */ /* 0x000fe400078e0204 */
[----:B------:R-:W2:Y:S02]  /*0550*/  LDG.E R4, desc[UR4][R4.64] ;  /* 0x0000000404047981 */ /* 0x000ea4000c1e1900 */
[----:B---3--:R-:W-:Y:S01]  /*0560*/  IMAD.WIDE.U32 R12, R3, 0x4, R12 ;  /* 0x00000004030c7825 */ /* 0x008fe200078e000c */
[----:B------:R-:W-:Y:S02]  /*0570*/  IADD3.X R3, PT, PT, RZ, RZ, RZ, P1, !PT ;  /* 0x000000ffff037210 */ /* 0x000fe40000ffe4ff */
[----:B-1----:R-:W-:-:S03]  /*0580*/  LEA R2, P1, R8, UR6, 0x2 ;  /* 0x0000000608027c11 */ /* 0x002fc6000f8210ff */
[----:B------:R-:W2:Y:S01]  /*0590*/  LDG.E R12, desc[UR4][R12.64] ;  /* 0x000000040c0c7981 */ /* 0x000ea2000c1e1900 */
[----:B------:R-:W-:Y:S01]  /*05a0*/  LEA.HI.X R3, R8, UR7, R3, 0x2, P1 ;  /* 0x0000000708037c11 */ /* 0x000fe200088f1403 */
[C---:B------:R-:W-:Y:S02]  /*05b0*/  IMAD.WIDE R8, R11.reuse, 0x4, R6 ;  /* 0x000000040b087825 */ /* 0x040fe400078e0206 */
[----:B------:R-:W3:Y:S04]  /*05c0*/  LDG.E R6, desc[UR4][R6.64] ;  /* 0x0000000406067981 */ /* 0x000ee8000c1e1900 */
[----:B------:R-:W3:Y:S01]  /*05d0*/  LDG.E R18, desc[UR4][R2.64+0x4] ;  /* 0x0000040402127981 */ /* 0x000ee2000c1e1900 */
[----:B------:R-:W-:-:S03]  /*05e0*/  IMAD.WIDE R10, R11, 0x4, R8 ;  /* 0x000000040b0a7825 */ /* 0x000fc600078e0208 */
[----:B------:R-:W4:Y:S04]  /*05f0*/  LDG.E R21, desc[UR4][R8.64] ;  /* 0x0000000408157981 */ /* 0x000f28000c1e1900 */
[----:B------:R-:W4:Y:S04]  /*0600*/  LDG.E R15, desc[UR4][R2.64+0x8] ;  /* 0x00000804020f7981 */ /* 0x000f28000c1e1900 */
[----:B------:R-:W5:Y:S04]  /*0610*/  LDG.E R22, desc[UR4][R2.64+0xc] ;  /* 0x00000c0402167981 */ /* 0x000f68000c1e1900 */
[----:B------:R-:W5:Y:S01]  /*0620*/  LDG.E R10, desc[UR4][R10.64] ;  /* 0x000000040a0a7981 */ /* 0x000f62000c1e1900 */
[----:B------:R-:W-:Y:S01]  /*0630*/  IADD3 R20, PT, PT, R20, 0x4, RZ ;  /* 0x0000000414147810 */ /* 0x000fe20007ffe0ff */
[----:B--2---:R-:W-:-:S04]  /*0640*/  FFMA R29, R12, R4, R29 ;  /* 0x000000040c1d7223 */ /* 0x004fc8000000001d */
[----:B---3--:R-:W-:-:S04]  /*0650*/  FFMA R18, R18, R6, R29 ;  /* 0x0000000612127223 */ /* 0x008fc8000000001d */
[----:B----4-:R-:W-:-:S04]  /*0660*/  FFMA R15, R15, R21, R18 ;  /* 0x000000150f0f7223 */ /* 0x010fc80000000012 */
[----:B-----5:R-:W-:-:S07]  /*0670*/  FFMA R29, R22, R10, R15 ;  /* 0x0000000a161d7223 */ /* 0x020fce000000000f */
.L_x_10:
[----:B------:R-:W-:Y:S05]  /*0680*/  @!P0 BRA `(.L_x_7) ;  /* 0x0000000000848947 */ /* 0x000fea0003800000 */
[----:B------:R-:W-:Y:S01]  /*0690*/  ISETP.NE.AND P1, PT, R14, 0x1, PT ;  /* 0x000000010e00780c */ /* 0x000fe20003f25270 */
[----:B------:R-:W0:Y:S01]  /*06a0*/  LDC.64 R8, c[0x0][0x388] ;  /* 0x0000e200ff087b82 */ /* 0x000e220000000a00 */
[----:B------:R-:W-:-:S04]  /*06b0*/  LOP3.LUT R0, R0, 0x1, RZ, 0xc0, !PT ;  /* 0x0000000100007812 */ /* 0x000fc800078ec0ff */
[----:B------:R-:W-:-:S03]  /*06c0*/  ISETP.NE.U32.AND P0, PT, R0, 0x1, PT ;  /* 0x000000010000780c */ /* 0x000fc60003f05070 */
[----:B------:R-:W1:Y:S04]  /*06d0*/  LDC.64 R10, c[0x0][0x380] ;  /* 0x0000e000ff0a7b82 */ /* 0x000e680000000a00 */
[CC--:B------:R-:W-:Y:S02]  /*06e0*/  @P1 IADD3 R21, PT, PT, R19.reuse, R20.reuse, RZ ;  /* 0x0000001413151210 */ /* 0x0c0fe40007ffe0ff */
[----:B------:R-:W-:Y:S02]  /*06f0*/  @P1 IADD3 R0, P2, PT, R19, R20, RZ ;  /* 0x0000001413001210 */ /* 0x000fe40007f5e0ff */
[----:B------:R-:W2:Y:S02]  /*0700*/  @P1 LDC R15, c[0x0][0x3a0] ;  /* 0x0000e800ff0f1b82 */ /* 0x000ea40000000800 */
[----:B------:R-:W-:-:S06]  /*0710*/  @P1 IADD3.X R12, PT, PT, RZ, RZ, RZ, P2, !PT ;  /* 0x000000ffff0c1210 */ /* 0x000fcc00017fe4ff */
[----:B------:R-:W3:Y:S08]  /*0720*/  @P1 LDC.64 R6, c[0x0][0x380] ;  /* 0x0000e000ff061b82 */ /* 0x000ef00000000a00 */
[----:B------:R-:W4:Y:S01]  /*0730*/  @!P0 LDC R13, c[0x0][0x3a0] ;  /* 0x0000e800ff0d8b82 */ /* 0x000f220000000800 */
[----:B-1----:R-:W-:-:S06]  /*0740*/  @P1 IMAD.WIDE.U32 R10, R21, 0x4, R10 ;  /* 0x00000004150a1825 */ /* 0x002fcc00078e000a */
[----:B------:R-:W5:Y:S01]  /*0750*/  @P1 LDG.E R10, desc[UR4][R10.64] ;  /* 0x000000040a0a1981 */ /* 0x000f62000c1e1900 */
[----:B------:R-:W1:Y:S01]  /*0760*/  LDC.64 R2, c[0x0][0x380] ;  /* 0x0000e000ff027b82 */ /* 0x000e620000000a00 */
[C---:B--2---:R-:W-:Y:S01]  /*0770*/  @P1 IMAD R23, R20.reuse, R15, R16 ;  /* 0x0000000f14171224 */ /* 0x044fe200078e0210 */
[----:B------:R-:W-:-:S03]  /*0780*/  @P1 IADD3 R20, PT, PT, R20, 0x2, RZ ;  /* 0x0000000214141810 */ /* 0x000fc60007ffe0ff */
[----:B0-----:R-:W-:-:S03]  /*0790*/  @P1 IMAD.WIDE R8, R23, 0x4, R8 ;  /* 0x0000000417081825 */ /* 0x001fc600078e0208 */
[----:B------:R-:W0:Y:S01]  /*07a0*/  LDC.64 R4, c[0x0][0x388] ;  /* 0x0000e200ff047b82 */ /* 0x000e220000000a00 */
[C---:B---3--:R-:W-:Y:S02]  /*07b0*/  @P1 LEA R6, P2, R0.reuse, R6, 0x2 ;  /* 0x0000000600061211 */ /* 0x048fe400078410ff */
[----:B------:R-:W-:Y:S01]  /*07c0*/  @!P0 IADD3 R19, PT, PT, R19, R20, RZ ;  /* 0x0000001413138210 */ /* 0x000fe20007ffe0ff */
[----:B------:R-:W-:Y:S01]  /*07d0*/  @P1 IMAD.WIDE R14, R15, 0x4, R8 ;  /* 0x000000040f0e1825 */ /* 0x000fe200078e0208 */
[----:B------:R-:W-:Y:S02]  /*07e0*/  @P1 LEA.HI.X R7, R0, R7, R12, 0x2, P2 ;  /* 0x0000000700071211 */ /* 0x000fe400010f140c */
[----:B------:R-:W5:Y:S01]  /*07f0*/  @P1 LDG.E R0, desc[UR4][R8.64] ;  /* 0x0000000408001981 */ /* 0x000f62000c1e1900 */
[----:B----4-:R-:W-:-:S03]  /*0800*/  @!P0 IMAD R13, R20, R13, R16 ;  /* 0x0000000d140d8224 */ /* 0x010fc600078e0210 */
[----:B------:R-:W2:Y:S04]  /*0810*/  @P1 LDG.E R7, desc[UR4][R6.64+0x4] ;  /* 0x0000040406071981 */ /* 0x000ea8000c1e1900 */
[----:B------:R-:W2:Y:S01]  /*0820*/  @P1 LDG.E R14, desc[UR4][R14.64] ;  /* 0x000000040e0e1981 */ /* 0x000ea2000c1e1900 */
[----:B-1----:R-:W-:-:S06]  /*0830*/  @!P0 IMAD.WIDE.U32 R2, R19, 0x4, R2 ;  /* 0x0000000413028825 */ /* 0x002fcc00078e0002 */
[----:B------:R-:W3:Y:S01]  /*0840*/  @!P0 LDG.E R2, desc[UR4][R2.64] ;  /* 0x0000000402028981 */ /* 0x000ee2000c1e1900 */
[----:B0-----:R-:W-:-:S06]  /*0850*/  @!P0 IMAD.WIDE R4, R13, 0x4, R4 ;  /* 0x000000040d048825 */ /* 0x001fcc00078e0204 */
[----:B------:R-:W3:Y:S01]  /*0860*/  @!P0 LDG.E R4, desc[UR4][R4.64] ;  /* 0x0000000404048981 */ /* 0x000ee2000c1e1900 */
[----:B-----5:R-:W-:-:S04]  /*0870*/  @P1 FFMA R0, R10, R0, R29 ;  /* 0x000000000a001223 */ /* 0x020fc8000000001d */
[----:B--2---:R-:W-:-:S04]  /*0880*/  @P1 FFMA R29, R7, R14, R0 ;  /* 0x0000000e071d1223 */ /* 0x004fc80000000000 */
[----:B---3--:R-:W-:-:S07]  /*0890*/  @!P0 FFMA R29, R2, R4, R29 ;  /* 0x00000004021d8223 */ /* 0x008fce000000001d */
.L_x_7:
[----:B------:R-:W0:Y:S01]  /*08a0*/  LDC.64 R2, c[0x0][0x390] ;  /* 0x0000e400ff027b82 */ /* 0x000e220000000a00 */
[----:B------:R-:W1:Y:S02]  /*08b0*/  LDCU UR6, c[0x0][0x3a0] ;  /* 0x00007400ff0677ac */ /* 0x000e640008000800 */
[----:B-1----:R-:W-:-:S04]  /*08c0*/  IMAD R17, R17, UR6, R16 ;  /* 0x0000000611117c24 */ /* 0x002fc8000f8e0210 */
[----:B0-----:R-:W-:-:S05]  /*08d0*/  IMAD.WIDE R2, R17, 0x4, R2 ;  /* 0x0000000411027825 */ /* 0x001fca00078e0202 */
[----:B------:R-:W-:Y:S01]  /*08e0*/  STG.E desc[UR4][R2.64], R29 ;  /* 0x0000001d02007986 */ /* 0x000fe2000c101904 */
[----:B------:R-:W-:Y:S05]  /*08f0*/  EXIT ;  /* 0x000000000000794d */ /* 0x000fea0003800000 */
.L_x_11:
        /* <DEDUP_REMOVED lines=16> */
.L_x_14:


//--------------------- .nv.shared._Z21gemm_kernel_sm_float4PfS_S_iii --------------------------
	.section	.nv.shared._Z21gemm_kernel_sm_float4PfS_S_iii,"aw",@nobits
	.sectionflags	@""
	.align	4
.nv.shared._Z21gemm_kernel_sm_float4PfS_S_iii:
	.zero		9216


//--------------------- .nv.shared.reserved.0     --------------------------
	.section	.nv.shared.reserved.0,"aw",@nobits
	.weak		__nv_reservedSMEM_offset_0_alias
	.size		__nv_reservedSMEM_offset_0_alias, 0, 64
	.other		__nv_reservedSMEM_offset_0_alias,@"STO_CUDA_RESERVED_SHARED STV_DEFAULT"
__nv_reservedSMEM_offset_0_alias:
	.zero		0
	.zero		64


//--------------------- .nv.shared._Z17gemm_kernel_sm_v1PKfS0_Pfiii --------------------------
	.section	.nv.shared._Z17gemm_kernel_sm_v1PKfS0_Pfiii,"aw",@nobits
	.sectionflags	@""
	.align	4
.nv.shared._Z17gemm_kernel_sm_v1PKfS0_Pfiii:
	.zero		3072


//--------------------- .nv.constant0._Z21gemm_kernel_sm_float4PfS_S_iii --------------------------
	.section	.nv.constant0._Z21gemm_kernel_sm_float4PfS_S_iii,"a",@progbits
	.sectionflags	@""
	.align	4
.nv.constant0._Z21gemm_kernel_sm_float4PfS_S_iii:
	.zero		932


//--------------------- .nv.constant0._Z17gemm_kernel_sm_v1PKfS0_Pfiii --------------------------
	.section	.nv.constant0._Z17gemm_kernel_sm_v1PKfS0_Pfiii,"a",@progbits
	.sectionflags	@""
	.align	4
.nv.constant0._Z17gemm_kernel_sm_v1PKfS0_Pfiii:
	.zero		932


//--------------------- .nv.constant0._Z11gemm_kernelPKfS0_Pfiii --------------------------
	.section	.nv.constant0._Z11gemm_kernelPKfS0_Pfiii,"a",@progbits
	.sectionflags	@""
	.align	4
.nv.constant0._Z11gemm_kernelPKfS0_Pfiii:
	.zero		932


//--------------------- SYMBOLS --------------------------

	.type		.nv.reservedSmem.offset0,@object
	.size		.nv.reservedSmem.offset0,0x4
	.type		.nv.reservedSmem.cap,@object
	.size		.nv.reservedSmem.cap,0x4
